//
// Generated by NVIDIA NVVM Compiler
//
// Compiler Build ID: CL-36424714
// Cuda compilation tools, release 13.0, V13.0.88
// Based on NVVM 20.0.0
//

.version 9.0
.target sm_100
.address_size 64

	// .globl	_Z11bitonicSortPijjj
// _ZZ17bitonicSortSharedPijjjE12devArrShared has been demoted

.visible .entry _Z11bitonicSortPijjj(
	.param .u64 .ptr .align 1 _Z11bitonicSortPijjj_param_0,
	.param .u32 _Z11bitonicSortPijjj_param_1,
	.param .u32 _Z11bitonicSortPijjj_param_2,
	.param .u32 _Z11bitonicSortPijjj_param_3
)
{
	.reg .pred 	%p<7>;
	.reg .b32 	%r<19>;
	.reg .b64 	%rd<11>;

	ld.param.u64 	%rd6, [_Z11bitonicSortPijjj_param_0];
	ld.param.u32 	%r11, [_Z11bitonicSortPijjj_param_1];
	ld.param.u32 	%r12, [_Z11bitonicSortPijjj_param_2];
	ld.param.u32 	%r13, [_Z11bitonicSortPijjj_param_3];
	cvta.to.global.u64 	%rd1, %rd6;
	mov.u32 	%r14, %tid.x;
	mov.u32 	%r1, %ntid.x;
	mov.u32 	%r15, %ctaid.x;
	mad.lo.s32 	%r18, %r1, %r15, %r14;
	setp.ge.u32 	%p1, %r18, %r13;
	@%p1 bra 	$L__BB0_9;
	mov.u32 	%r16, %nctaid.x;
	mul.lo.s32 	%r3, %r1, %r16;
$L__BB0_2:
	xor.b32  	%r5, %r18, %r12;
	setp.le.u32 	%p2, %r5, %r18;
	@%p2 bra 	$L__BB0_8;
	and.b32  	%r17, %r18, %r11;
	setp.ne.s32 	%p3, %r17, 0;
	@%p3 bra 	$L__BB0_6;
	mul.wide.u32 	%rd9, %r18, 4;
	add.s64 	%rd2, %rd1, %rd9;
	ld.global.u32 	%r6, [%rd2];
	mul.wide.u32 	%rd10, %r5, 4;
	add.s64 	%rd3, %rd1, %rd10;
	ld.global.u32 	%r7, [%rd3];
	setp.le.s32 	%p5, %r6, %r7;
	@%p5 bra 	$L__BB0_8;
	st.global.u32 	[%rd2], %r7;
	st.global.u32 	[%rd3], %r6;
	bra.uni 	$L__BB0_8;
$L__BB0_6:
	mul.wide.u32 	%rd7, %r18, 4;
	add.s64 	%rd4, %rd1, %rd7;
	ld.global.u32 	%r8, [%rd4];
	mul.wide.u32 	%rd8, %r5, 4;
	add.s64 	%rd5, %rd1, %rd8;
	ld.global.u32 	%r9, [%rd5];
	setp.ge.s32 	%p4, %r8, %r9;
	@%p4 bra 	$L__BB0_8;
	st.global.u32 	[%rd4], %r9;
	st.global.u32 	[%rd5], %r8;
$L__BB0_8:
	add.s32 	%r18, %r18, %r3;
	setp.lt.u32 	%p6, %r18, %r13;
	@%p6 bra 	$L__BB0_2;
$L__BB0_9:
	ret;

}
	// .globl	_Z17bitonicSortSharedPijjj
.visible .entry _Z17bitonicSortSharedPijjj(
	.param .u64 .ptr .align 1 _Z17bitonicSortSharedPijjj_param_0,
	.param .u32 _Z17bitonicSortSharedPijjj_param_1,
	.param .u32 _Z17bitonicSortSharedPijjj_param_2,
	.param .u32 _Z17bitonicSortSharedPijjj_param_3
)
{
	.reg .pred 	%p<36>;
	.reg .b32 	%r<173>;
	.reg .b64 	%rd<25>;
	// demoted variable
	.shared .align 4 .b8 _ZZ17bitonicSortSharedPijjjE12devArrShared[16384];
	ld.param.u64 	%rd14, [_Z17bitonicSortSharedPijjj_param_0];
	ld.param.u32 	%r84, [_Z17bitonicSortSharedPijjj_param_1];
	ld.param.u32 	%r85, [_Z17bitonicSortSharedPijjj_param_2];
	ld.param.u32 	%r86, [_Z17bitonicSortSharedPijjj_param_3];
	cvta.to.global.u64 	%rd1, %rd14;
	mov.u32 	%r172, %tid.x;
	setp.ge.u32 	%p1, %r172, %r86;
	@%p1 bra 	$L__BB1_7;
	not.b32 	%r87, %r172;
	add.s32 	%r2, %r86, %r87;
	and.b32  	%r88, %r2, 1536;
	setp.eq.s32 	%p2, %r88, 1536;
	mov.u32 	%r161, %r172;
	@%p2 bra 	$L__BB1_4;
	shr.u32 	%r89, %r2, 9;
	add.s32 	%r90, %r89, 1;
	and.b32  	%r91, %r90, 3;
	shl.b32 	%r92, %r172, 2;
	mov.u32 	%r93, _ZZ17bitonicSortSharedPijjjE12devArrShared;
	add.s32 	%r158, %r93, %r92;
	mul.wide.u32 	%rd15, %r172, 4;
	add.s64 	%rd21, %rd1, %rd15;
	neg.s32 	%r157, %r91;
	shl.b32 	%r94, %r90, 9;
	and.b32  	%r95, %r94, 1536;
	add.s32 	%r161, %r172, %r95;
$L__BB1_3:
	.pragma "nounroll";
	ld.global.u32 	%r96, [%rd21];
	st.shared.u32 	[%r158], %r96;
	add.s32 	%r158, %r158, 2048;
	add.s64 	%rd21, %rd21, 2048;
	add.s32 	%r157, %r157, 1;
	setp.ne.s32 	%p3, %r157, 0;
	@%p3 bra 	$L__BB1_3;
$L__BB1_4:
	setp.lt.u32 	%p4, %r2, 1536;
	@%p4 bra 	$L__BB1_7;
	mul.wide.u32 	%rd16, %r161, 4;
	add.s64 	%rd17, %rd16, %rd1;
	add.s64 	%rd22, %rd17, 4096;
	shl.b32 	%r97, %r161, 2;
	mov.u32 	%r98, _ZZ17bitonicSortSharedPijjjE12devArrShared;
	add.s32 	%r99, %r97, %r98;
	add.s32 	%r160, %r99, 4096;
$L__BB1_6:
	ld.global.u32 	%r100, [%rd22+-4096];
	st.shared.u32 	[%r160+-4096], %r100;
	ld.global.u32 	%r101, [%rd22+-2048];
	st.shared.u32 	[%r160+-2048], %r101;
	ld.global.u32 	%r102, [%rd22];
	st.shared.u32 	[%r160], %r102;
	ld.global.u32 	%r103, [%rd22+2048];
	st.shared.u32 	[%r160+2048], %r103;
	add.s32 	%r161, %r161, 2048;
	add.s64 	%rd22, %rd22, 8192;
	add.s32 	%r160, %r160, 8192;
	setp.lt.u32 	%p5, %r161, %r86;
	@%p5 bra 	$L__BB1_6;
$L__BB1_7:
	setp.ge.u32 	%p6, %r172, %r86;
	bar.sync 	0;
	@%p6 bra 	$L__BB1_44;
	not.b32 	%r104, %r172;
	add.s32 	%r16, %r86, %r104;
	and.b32  	%r105, %r16, 1536;
	setp.eq.s32 	%p7, %r105, 1536;
	mov.u32 	%r165, %r172;
	@%p7 bra 	$L__BB1_17;
	shl.b32 	%r106, %r172, 2;
	mov.u32 	%r107, _ZZ17bitonicSortSharedPijjjE12devArrShared;
	add.s32 	%r163, %r107, %r106;
	shr.u32 	%r108, %r16, 9;
	add.s32 	%r109, %r108, 1;
	and.b32  	%r110, %r109, 3;
	neg.s32 	%r162, %r110;
	mov.u32 	%r165, %r172;
$L__BB1_10:
	.pragma "nounroll";
	xor.b32  	%r22, %r165, %r85;
	setp.le.u32 	%p8, %r22, %r165;
	@%p8 bra 	$L__BB1_16;
	and.b32  	%r111, %r165, %r84;
	setp.eq.s32 	%p9, %r111, 0;
	@%p9 bra 	$L__BB1_14;
	ld.shared.u32 	%r23, [%r163];
	shl.b32 	%r112, %r22, 2;
	add.s32 	%r24, %r107, %r112;
	ld.shared.u32 	%r25, [%r24];
	setp.ge.s32 	%p10, %r23, %r25;
	@%p10 bra 	$L__BB1_16;
	st.shared.u32 	[%r163], %r25;
	st.shared.u32 	[%r24], %r23;
	bra.uni 	$L__BB1_16;
$L__BB1_14:
	ld.shared.u32 	%r26, [%r163];
	shl.b32 	%r114, %r22, 2;
	add.s32 	%r27, %r107, %r114;
	ld.shared.u32 	%r28, [%r27];
	setp.le.s32 	%p11, %r26, %r28;
	@%p11 bra 	$L__BB1_16;
	st.shared.u32 	[%r163], %r28;
	st.shared.u32 	[%r27], %r26;
$L__BB1_16:
	add.s32 	%r165, %r165, 512;
	add.s32 	%r163, %r163, 2048;
	add.s32 	%r162, %r162, 1;
	setp.ne.s32 	%p12, %r162, 0;
	@%p12 bra 	$L__BB1_10;
$L__BB1_17:
	setp.lt.u32 	%p13, %r16, 1536;
	@%p13 bra 	$L__BB1_44;
	add.s32 	%r167, %r165, 1024;
	shl.b32 	%r116, %r165, 2;
	mov.u32 	%r117, _ZZ17bitonicSortSharedPijjjE12devArrShared;
	add.s32 	%r118, %r116, %r117;
	add.s32 	%r166, %r118, 4096;
$L__BB1_19:
	mov.u32 	%r36, %r167;
	add.s32 	%r37, %r36, -1024;
	xor.b32  	%r38, %r37, %r85;
	setp.le.u32 	%p14, %r38, %r37;
	@%p14 bra 	$L__BB1_25;
	and.b32  	%r119, %r37, %r84;
	setp.ne.s32 	%p15, %r119, 0;
	@%p15 bra 	$L__BB1_23;
	ld.shared.u32 	%r39, [%r166+-4096];
	shl.b32 	%r122, %r38, 2;
	add.s32 	%r40, %r117, %r122;
	ld.shared.u32 	%r41, [%r40];
	setp.le.s32 	%p17, %r39, %r41;
	@%p17 bra 	$L__BB1_25;
	st.shared.u32 	[%r166+-4096], %r41;
	st.shared.u32 	[%r40], %r39;
	bra.uni 	$L__BB1_25;
$L__BB1_23:
	ld.shared.u32 	%r42, [%r166+-4096];
	shl.b32 	%r120, %r38, 2;
	add.s32 	%r43, %r117, %r120;
	ld.shared.u32 	%r44, [%r43];
	setp.ge.s32 	%p16, %r42, %r44;
	@%p16 bra 	$L__BB1_25;
	st.shared.u32 	[%r166+-4096], %r44;
	st.shared.u32 	[%r43], %r42;
$L__BB1_25:
	add.s32 	%r45, %r36, -512;
	xor.b32  	%r46, %r45, %r85;
	setp.le.u32 	%p18, %r46, %r45;
	@%p18 bra 	$L__BB1_31;
	and.b32  	%r124, %r45, %r84;
	setp.eq.s32 	%p19, %r124, 0;
	@%p19 bra 	$L__BB1_29;
	ld.shared.u32 	%r47, [%r166+-2048];
	shl.b32 	%r125, %r46, 2;
	add.s32 	%r48, %r117, %r125;
	ld.shared.u32 	%r49, [%r48];
	setp.ge.s32 	%p20, %r47, %r49;
	@%p20 bra 	$L__BB1_31;
	st.shared.u32 	[%r166+-2048], %r49;
	st.shared.u32 	[%r48], %r47;
	bra.uni 	$L__BB1_31;
$L__BB1_29:
	ld.shared.u32 	%r50, [%r166+-2048];
	shl.b32 	%r127, %r46, 2;
	add.s32 	%r51, %r117, %r127;
	ld.shared.u32 	%r52, [%r51];
	setp.le.s32 	%p21, %r50, %r52;
	@%p21 bra 	$L__BB1_31;
	st.shared.u32 	[%r166+-2048], %r52;
	st.shared.u32 	[%r51], %r50;
$L__BB1_31:
	add.s32 	%r53, %r36, 512;
	xor.b32  	%r54, %r36, %r85;
	setp.le.u32 	%p22, %r54, %r36;
	@%p22 bra 	$L__BB1_37;
	and.b32  	%r129, %r36, %r84;
	setp.eq.s32 	%p23, %r129, 0;
	@%p23 bra 	$L__BB1_35;
	ld.shared.u32 	%r55, [%r166];
	shl.b32 	%r130, %r54, 2;
	add.s32 	%r56, %r117, %r130;
	ld.shared.u32 	%r57, [%r56];
	setp.ge.s32 	%p24, %r55, %r57;
	@%p24 bra 	$L__BB1_37;
	st.shared.u32 	[%r166], %r57;
	st.shared.u32 	[%r56], %r55;
	bra.uni 	$L__BB1_37;
$L__BB1_35:
	ld.shared.u32 	%r58, [%r166];
	shl.b32 	%r132, %r54, 2;
	add.s32 	%r59, %r117, %r132;
	ld.shared.u32 	%r60, [%r59];
	setp.le.s32 	%p25, %r58, %r60;
	@%p25 bra 	$L__BB1_37;
	st.shared.u32 	[%r166], %r60;
	st.shared.u32 	[%r59], %r58;
$L__BB1_37:
	xor.b32  	%r61, %r53, %r85;
	setp.le.u32 	%p26, %r61, %r53;
	@%p26 bra 	$L__BB1_43;
	and.b32  	%r134, %r53, %r84;
	setp.eq.s32 	%p27, %r134, 0;
	@%p27 bra 	$L__BB1_41;
	ld.shared.u32 	%r62, [%r166+2048];
	shl.b32 	%r135, %r61, 2;
	add.s32 	%r63, %r117, %r135;
	ld.shared.u32 	%r64, [%r63];
	setp.ge.s32 	%p28, %r62, %r64;
	@%p28 bra 	$L__BB1_43;
	st.shared.u32 	[%r166+2048], %r64;
	st.shared.u32 	[%r63], %r62;
	bra.uni 	$L__BB1_43;
$L__BB1_41:
	ld.shared.u32 	%r65, [%r166+2048];
	shl.b32 	%r137, %r61, 2;
	add.s32 	%r66, %r117, %r137;
	ld.shared.u32 	%r67, [%r66];
	setp.le.s32 	%p29, %r65, %r67;
	@%p29 bra 	$L__BB1_43;
	st.shared.u32 	[%r166+2048], %r67;
	st.shared.u32 	[%r66], %r65;
$L__BB1_43:
	add.s32 	%r167, %r36, 2048;
	add.s32 	%r139, %r36, 1024;
	add.s32 	%r166, %r166, 8192;
	setp.lt.u32 	%p30, %r139, %r86;
	@%p30 bra 	$L__BB1_19;
$L__BB1_44:
	setp.ge.u32 	%p31, %r172, %r86;
	bar.sync 	0;
	@%p31 bra 	$L__BB1_51;
	not.b32 	%r140, %r172;
	add.s32 	%r70, %r86, %r140;
	and.b32  	%r141, %r70, 1536;
	setp.eq.s32 	%p32, %r141, 1536;
	@%p32 bra 	$L__BB1_48;
	shr.u32 	%r142, %r70, 9;
	add.s32 	%r143, %r142, 1;
	and.b32  	%r144, %r143, 3;
	mul.wide.u32 	%rd18, %r172, 4;
	add.s64 	%rd23, %rd1, %rd18;
	shl.b32 	%r145, %r172, 2;
	mov.u32 	%r146, _ZZ17bitonicSortSharedPijjjE12devArrShared;
	add.s32 	%r169, %r146, %r145;
	neg.s32 	%r168, %r144;
	shl.b32 	%r147, %r143, 9;
	and.b32  	%r148, %r147, 1536;
	add.s32 	%r172, %r172, %r148;
$L__BB1_47:
	.pragma "nounroll";
	ld.shared.u32 	%r149, [%r169];
	st.global.u32 	[%rd23], %r149;
	add.s64 	%rd23, %rd23, 2048;
	add.s32 	%r169, %r169, 2048;
	add.s32 	%r168, %r168, 1;
	setp.ne.s32 	%p33, %r168, 0;
	@%p33 bra 	$L__BB1_47;
$L__BB1_48:
	setp.lt.u32 	%p34, %r70, 1536;
	@%p34 bra 	$L__BB1_51;
	shl.b32 	%r150, %r172, 2;
	mov.u32 	%r151, _ZZ17bitonicSortSharedPijjjE12devArrShared;
	add.s32 	%r152, %r150, %r151;
	add.s32 	%r171, %r152, 4096;
	mul.wide.u32 	%rd19, %r172, 4;
	add.s64 	%rd20, %rd19, %rd1;
	add.s64 	%rd24, %rd20, 4096;
$L__BB1_50:
	ld.shared.u32 	%r153, [%r171+-4096];
	st.global.u32 	[%rd24+-4096], %r153;
	ld.shared.u32 	%r154, [%r171+-2048];
	st.global.u32 	[%rd24+-2048], %r154;
	ld.shared.u32 	%r155, [%r171];
	st.global.u32 	[%rd24], %r155;
	ld.shared.u32 	%r156, [%r171+2048];
	st.global.u32 	[%rd24+2048], %r156;
	add.s32 	%r172, %r172, 2048;
	add.s32 	%r171, %r171, 8192;
	add.s64 	%rd24, %rd24, 8192;
	setp.lt.u32 	%p35, %r172, %r86;
	@%p35 bra 	$L__BB1_50;
$L__BB1_51:
	ret;

}


// ===== COMPILED SASS (sm_100) =====

	.target	sm_100

	.elftype	@"ET_EXEC"


//--------------------- .note.nv.tkinfo           --------------------------
	.section	.note.nv.tkinfo,"",@"SHT_NOTE"
	.sectionflags	@"SHF_NOTE_NV_TKINFO"
	.tkinfo
        /*0018*/ 	.word	0x00000002
        /*0030*/ 	.string	""
        /*0030*/ 	.string	"ptxas"
        /*0030*/ 	.string	"Cuda compilation tools, release 13.0, V13.0.88"
        /*0030*/ 	.string	"Build cuda_13.0.r13.0/compiler.36424714_0"
        /*0030*/ 	.string	"-arch sm_100 -m 64 "



//--------------------- .note.nv.cuinfo           --------------------------
	.section	.note.nv.cuinfo,"",@"SHT_NOTE"
	.sectionflags	@"SHF_NOTE_NV_CUINFO"
        /*0018*/ 	.short	0x0002
        /*001a*/ 	.short	0x0064
        /*001c*/ 	.short	0x0082
	.zero		2


//--------------------- .nv.info                  --------------------------
	.section	.nv.info,"",@"SHT_CUDA_INFO"
	.align	4


	//----- nvinfo : EIATTR_REGCOUNT
	.align		4
        /*0000*/ 	.byte	0x04, 0x2f
        /*0002*/ 	.short	(.L_1 - .L_0)
	.align		4
.L_0:
        /*0004*/ 	.word	index@(_Z11bitonicSortPijjj)
        /*0008*/ 	.word	0x0000000c


	//----- nvinfo : EIATTR_FRAME_SIZE
	.align		4
.L_1:
        /*000c*/ 	.byte	0x04, 0x11
        /*000e*/ 	.short	(.L_3 - .L_2)
	.align		4
.L_2:
        /*0010*/ 	.word	index@(_Z11bitonicSortPijjj)
        /*0014*/ 	.word	0x00000000


	//----- nvinfo : EIATTR_REGCOUNT
	.align		4
.L_3:
        /*0018*/ 	.byte	0x04, 0x2f
        /*001a*/ 	.short	(.L_5 - .L_4)
	.align		4
.L_4:
        /*001c*/ 	.word	index@(_Z17bitonicSortSharedPijjj)
        /*0020*/ 	.word	0x00000020


	//----- nvinfo : EIATTR_FRAME_SIZE
	.align		4
.L_5:
        /*0024*/ 	.byte	0x04, 0x11
        /*0026*/ 	.short	(.L_7 - .L_6)
	.align		4
.L_6:
        /*0028*/ 	.word	index@(_Z17bitonicSortSharedPijjj)
        /*002c*/ 	.word	0x00000000


	//----- nvinfo : EIATTR_MIN_STACK_SIZE
	.align		4
.L_7:
        /*0030*/ 	.byte	0x04, 0x12
        /*0032*/ 	.short	(.L_9 - .L_8)
	.align		4
.L_8:
        /*0034*/ 	.word	index@(_Z17bitonicSortSharedPijjj)
        /*0038*/ 	.word	0x00000000


	//----- nvinfo : EIATTR_MIN_STACK_SIZE
	.align		4
.L_9:
        /*003c*/ 	.byte	0x04, 0x12
        /*003e*/ 	.short	(.L_11 - .L_10)
	.align		4
.L_10:
        /*0040*/ 	.word	index@(_Z11bitonicSortPijjj)
        /*0044*/ 	.word	0x00000000
.L_11:


//--------------------- .nv.compat                --------------------------
	.section	.nv.compat,"",@"SHT_CUDA_COMPAT_INFO"
	.align	4
        /*0000*/ 	.byte	0x02, 0x09, 0x00, 0x00, 0x02, 0x02, 0x01, 0x00, 0x02, 0x05, 0x05, 0x00, 0x03, 0x07, 0x01, 0x01
        /*0010*/ 	.byte	0x02, 0x03, 0x00, 0x00, 0x02, 0x06, 0x01, 0x00, 0x04, 0x0b, 0x08, 0x00, 0x09, 0x00, 0x00, 0x00
        /*0020*/ 	.byte	0x00, 0x00, 0x00, 0x00


//--------------------- .nv.info._Z17bitonicSortSharedPijjj --------------------------
	.section	.nv.info._Z17bitonicSortSharedPijjj,"",@"SHT_CUDA_INFO"
	.sectionflags	@""
	.align	4


	//----- nvinfo : EIATTR_CUDA_API_VERSION
	.align		4
        /*0000*/ 	.byte	0x04, 0x37
        /*0002*/ 	.short	(.L_13 - .L_12)
.L_12:
        /*0004*/ 	.word	0x00000082


	//----- nvinfo : EIATTR_KPARAM_INFO
	.align		4
.L_13:
        /*0008*/ 	.byte	0x04, 0x17
        /*000a*/ 	.short	(.L_15 - .L_14)
.L_14:
        /*000c*/ 	.word	0x00000000
        /*0010*/ 	.short	0x0003
        /*0012*/ 	.short	0x0010
        /*0014*/ 	.byte	0x00, 0xf0, 0x11, 0x00


	//----- nvinfo : EIATTR_KPARAM_INFO
	.align		4
.L_15:
        /*0018*/ 	.byte	0x04, 0x17
        /*001a*/ 	.short	(.L_17 - .L_16)
.L_16:
        /*001c*/ 	.word	0x00000000
        /*0020*/ 	.short	0x0002
        /*0022*/ 	.short	0x000c
        /*0024*/ 	.byte	0x00, 0xf0, 0x11, 0x00


	//----- nvinfo : EIATTR_KPARAM_INFO
	.align		4
.L_17:
        /*0028*/ 	.byte	0x04, 0x17
        /*002a*/ 	.short	(.L_19 - .L_18)
.L_18:
        /*002c*/ 	.word	0x00000000
        /*0030*/ 	.short	0x0001
        /*0032*/ 	.short	0x0008
        /*0034*/ 	.byte	0x00, 0xf0, 0x11, 0x00


	//----- nvinfo : EIATTR_KPARAM_INFO
	.align		4
.L_19:
        /*0038*/ 	.byte	0x04, 0x17
        /*003a*/ 	.short	(.L_21 - .L_20)
.L_20:
        /*003c*/ 	.word	0x00000000
        /*0040*/ 	.short	0x0000
        /*0042*/ 	.short	0x0000
        /*0044*/ 	.byte	0x00, 0xf5, 0x21, 0x00


	//----- nvinfo : EIATTR_SPARSE_MMA_MASK
	.align		4
.L_21:
        /*0048*/ 	.byte	0x03, 0x50
        /*004a*/ 	.short	0x0000


	//----- nvinfo : EIATTR_MAXREG_COUNT
	.align		4
        /*004c*/ 	.byte	0x03, 0x1b
        /*004e*/ 	.short	0x00ff


	//----- nvinfo : EIATTR_NUM_BARRIERS
	.align		4
        /*0050*/ 	.byte	0x02, 0x4c
        /*0052*/ 	.byte	0x01
	.zero		1


	//----- nvinfo : EIATTR_MERCURY_ISA_VERSION
	.align		4
        /*0054*/ 	.byte	0x03, 0x5f
        /*0056*/ 	.short	0x0101


	//----- nvinfo : EIATTR_VRC_CTA_INIT_COUNT
	.align		4
        /*0058*/ 	.byte	0x02, 0x4a
	.zero		1
	.zero		1


	//----- nvinfo : EIATTR_EXIT_INSTR_OFFSETS
	.align		4
        /*005c*/ 	.byte	0x04, 0x1c
        /*005e*/ 	.short	(.L_23 - .L_22)


	//   ....[0]....
.L_22:
        /*0060*/ 	.word	0x000012f0


	//   ....[1]....
        /*0064*/ 	.word	0x000014c0


	//   ....[2]....
        /*0068*/ 	.word	0x00001b80


	//   ....[3]....
        /*006c*/ 	.word	0x00001c10


	//----- nvinfo : EIATTR_CRS_STACK_SIZE
	.align		4
.L_23:
        /*0070*/ 	.byte	0x04, 0x1e
        /*0072*/ 	.short	(.L_25 - .L_24)
.L_24:
        /*0074*/ 	.word	0x00000000


	//----- nvinfo : EIATTR_CBANK_PARAM_SIZE
	.align		4
.L_25:
        /*0078*/ 	.byte	0x03, 0x19
        /*007a*/ 	.short	0x0014


	//----- nvinfo : EIATTR_PARAM_CBANK
	.align		4
        /*007c*/ 	.byte	0x04, 0x0a
        /*007e*/ 	.short	(.L_27 - .L_26)
	.align		4
.L_26:
        /*0080*/ 	.word	index@(.nv.constant0._Z17bitonicSortSharedPijjj)
        /*0084*/ 	.short	0x0380
        /*0086*/ 	.short	0x0014


	//----- nvinfo : EIATTR_SW_WAR
	.align		4
.L_27:
        /*0088*/ 	.byte	0x04, 0x36
        /*008a*/ 	.short	(.L_29 - .L_28)
.L_28:
        /*008c*/ 	.word	0x00000008
.L_29:


//--------------------- .nv.info._Z11bitonicSortPijjj --------------------------
	.section	.nv.info._Z11bitonicSortPijjj,"",@"SHT_CUDA_INFO"
	.sectionflags	@""
	.align	4


	//----- nvinfo : EIATTR_CUDA_API_VERSION
	.align		4
        /*0000*/ 	.byte	0x04, 0x37
        /*0002*/ 	.short	(.L_31 - .L_30)
.L_30:
        /*0004*/ 	.word	0x00000082


	//----- nvinfo : EIATTR_KPARAM_INFO
	.align		4
.L_31:
        /*0008*/ 	.byte	0x04, 0x17
        /*000a*/ 	.short	(.L_33 - .L_32)
.L_32:
        /*000c*/ 	.word	0x00000000
        /*0010*/ 	.short	0x0003
        /*0012*/ 	.short	0x0010
        /*0014*/ 	.byte	0x00, 0xf0, 0x11, 0x00


	//----- nvinfo : EIATTR_KPARAM_INFO
	.align		4
.L_33:
        /*0018*/ 	.byte	0x04, 0x17
        /*001a*/ 	.short	(.L_35 - .L_34)
.L_34:
        /*001c*/ 	.word	0x00000000
        /*0020*/ 	.short	0x0002
        /*0022*/ 	.short	0x000c
        /*0024*/ 	.byte	0x00, 0xf0, 0x11, 0x00


	//----- nvinfo : EIATTR_KPARAM_INFO
	.align		4
.L_35:
        /*0028*/ 	.byte	0x04, 0x17
        /*002a*/ 	.short	(.L_37 - .L_36)
.L_36:
        /*002c*/ 	.word	0x00000000
        /*0030*/ 	.short	0x0001
        /*0032*/ 	.short	0x0008
        /*0034*/ 	.byte	0x00, 0xf0, 0x11, 0x00


	//----- nvinfo : EIATTR_KPARAM_INFO
	.align		4
.L_37:
        /*0038*/ 	.byte	0x04, 0x17
        /*003a*/ 	.short	(.L_39 - .L_38)
.L_38:
        /*003c*/ 	.word	0x00000000
        /*0040*/ 	.short	0x0000
        /*0042*/ 	.short	0x0000
        /*0044*/ 	.byte	0x00, 0xf5, 0x21, 0x00


	//----- nvinfo : EIATTR_SPARSE_MMA_MASK
	.align		4
.L_39:
        /*0048*/ 	.byte	0x03, 0x50
        /*004a*/ 	.short	0x0000


	//----- nvinfo : EIATTR_MAXREG_COUNT
	.align		4
        /*004c*/ 	.byte	0x03, 0x1b
        /*004e*/ 	.short	0x00ff


	//----- nvinfo : EIATTR_MERCURY_ISA_VERSION
	.align		4
        /*0050*/ 	.byte	0x03, 0x5f
        /*0052*/ 	.short	0x0101


	//----- nvinfo : EIATTR_VRC_CTA_INIT_COUNT
	.align		4
        /*0054*/ 	.byte	0x02, 0x4a
	.zero		1
	.zero		1


	//----- nvinfo : EIATTR_EXIT_INSTR_OFFSETS
	.align		4
        /*0058*/ 	.byte	0x04, 0x1c
        /*005a*/ 	.short	(.L_41 - .L_40)


	//   ....[0]....
.L_40:
        /*005c*/ 	.word	0x00000070


	//   ....[1]....
        /*0060*/ 	.word	0x00000290


	//----- nvinfo : EIATTR_CRS_STACK_SIZE
	.align		4
.L_41:
        /*0064*/ 	.byte	0x04, 0x1e
        /*0066*/ 	.short	(.L_43 - .L_42)
.L_42:
        /*0068*/ 	.word	0x00000000


	//----- nvinfo : EIATTR_CBANK_PARAM_SIZE
	.align		4
.L_43:
        /*006c*/ 	.byte	0x03, 0x19
        /*006e*/ 	.short	0x0014


	//----- nvinfo : EIATTR_PARAM_CBANK
	.align		4
        /*0070*/ 	.byte	0x04, 0x0a
        /*0072*/ 	.short	(.L_45 - .L_44)
	.align		4
.L_44:
        /*0074*/ 	.word	index@(.nv.constant0._Z11bitonicSortPijjj)
        /*0078*/ 	.short	0x0380
        /*007a*/ 	.short	0x0014


	//----- nvinfo : EIATTR_SW_WAR
	.align		4
.L_45:
        /*007c*/ 	.byte	0x04, 0x36
        /*007e*/ 	.short	(.L_47 - .L_46)
.L_46:
        /*0080*/ 	.word	0x00000008
.L_47:


//--------------------- .nv.callgraph             --------------------------
	.section	.nv.callgraph,"",@"SHT_CUDA_CALLGRAPH"
	.align	4
	.sectionentsize	8
	.align		4
        /*0000*/ 	.word	0x00000000
	.align		4
        /*0004*/ 	.word	0xffffffff
	.align		4
        /*0008*/ 	.word	0x00000000
	.align		4
        /*000c*/ 	.word	0xfffffffe
	.align		4
        /*0010*/ 	.word	0x00000000
	.align		4
        /*0014*/ 	.word	0xfffffffd
	.align		4
        /*0018*/ 	.word	0x00000000
	.align		4
        /*001c*/ 	.word	0xfffffffc


//--------------------- .text._Z17bitonicSortSharedPijjj --------------------------
	.section	.text._Z17bitonicSortSharedPijjj,"ax",@progbits
	.align	128
        .global         _Z17bitonicSortSharedPijjj
        .type           _Z17bitonicSortSharedPijjj,@function
        .size           _Z17bitonicSortSharedPijjj,(.L_x_47 - _Z17bitonicSortSharedPijjj)
        .other          _Z17bitonicSortSharedPijjj,@"STO_CUDA_ENTRY STV_DEFAULT"
_Z17bitonicSortSharedPijjj:
.text._Z17bitonicSortSharedPijjj:
[----:B------:R-:W-:Y:S01]  /*0000*/  LDC R1, c[0x0][0x37c] ;  /* 0x0000df00ff017b82 */ /* 0x000fe20000000800 */
[----:B------:R-:W0:Y:S07]  /*0010*/  S2R R0, SR_TID.X ;  /* 0x0000000000007919 */ /* 0x000e2e0000002100 */
[----:B------:R-:W0:Y:S01]  /*0020*/  LDC R3, c[0x0][0x390] ;  /* 0x0000e400ff037b82 */ /* 0x000e220000000800 */
[----:B------:R-:W1:Y:S01]  /*0030*/  LDCU.64 UR6, c[0x0][0x358] ;  /* 0x00006b00ff0677ac */ /* 0x000e620008000a00 */
[----:B------:R-:W-:Y:S01]  /*0040*/  BSSY.RECONVERGENT B0, `(.L_x_0) ;  /* 0x000008f000007945 */ /* 0x000fe20003800200 */
[----:B0-----:R-:W-:-:S13]  /*0050*/  ISETP.GE.U32.AND P0, PT, R0, R3, PT ;  /* 0x000000030000720c */ /* 0x001fda0003f06070 */
[----:B-1----:R-:W-:Y:S05]  /*0060*/  @P0 BRA `(.L_x_1) ;  /* 0x0000000800300947 */ /* 0x002fea0003800000 */
[----:B------:R-:W-:Y:S01]  /*0070*/  LOP3.LUT R2, RZ, R0, RZ, 0x33, !PT ;  /* 0x00000000ff027212 */ /* 0x000fe200078e33ff */
[----:B------:R-:W-:Y:S04]  /*0080*/  BSSY.RECONVERGENT B1, `(.L_x_2) ;  /* 0x000001d000017945 */ /* 0x000fe80003800200 */
[----:B------:R-:W-:-:S05]  /*0090*/  IMAD.IADD R6, R2, 0x1, R3 ;  /* 0x0000000102067824 */ /* 0x000fca00078e0203 */
[C---:B------:R-:W-:Y:S02]  /*00a0*/  LOP3.LUT R2, R6.reuse, 0x600, RZ, 0xc0, !PT ;  /* 0x0000060006027812 */ /* 0x040fe400078ec0ff */
[----:B------:R-:W-:Y:S02]  /*00b0*/  ISETP.GE.U32.AND P0, PT, R6, 0x600, PT ;  /* 0x000006000600780c */ /* 0x000fe40003f06070 */
[----:B------:R-:W-:Y:S01]  /*00c0*/  ISETP.NE.AND P1, PT, R2, 0x600, PT ;  /* 0x000006000200780c */ /* 0x000fe20003f25270 */
[----:B------:R-:W-:-:S12]  /*00d0*/  IMAD.MOV.U32 R2, RZ, RZ, R0 ;  /* 0x000000ffff027224 */ /* 0x000fd800078e0000 */
[----:B------:R-:W-:Y:S05]  /*00e0*/  @!P1 BRA `(.L_x_3) ;  /* 0x0000000000589947 */ /* 0x000fea0003800000 */
[----:B------:R-:W0:Y:S01]  /*00f0*/  S2UR UR5, SR_CgaCtaId ;  /* 0x00000000000579c3 */ /* 0x000e220000008800 */
[----:B------:R-:W-:Y:S01]  /*0100*/  LEA.HI R2, R6, 0x1, RZ, 0x17 ;  /* 0x0000000106027811 */ /* 0x000fe200078fb8ff */
[----:B------:R-:W-:-:S04]  /*0110*/  UMOV UR4, 0x400 ;  /* 0x0000040000047882 */ /* 0x000fc80000000000 */
[C---:B------:R-:W-:Y:S01]  /*0120*/  IMAD.SHL.U32 R6, R2.reuse, 0x200, RZ ;  /* 0x0000020002067824 */ /* 0x040fe200078e00ff */
[----:B------:R-:W-:Y:S01]  /*0130*/  LOP3.LUT R2, R2, 0x3, RZ, 0xc0, !PT ;  /* 0x0000000302027812 */ /* 0x000fe200078ec0ff */
[----:B------:R-:W1:Y:S03]  /*0140*/  LDC.64 R4, c[0x0][0x380] ;  /* 0x0000e000ff047b82 */ /* 0x000e660000000a00 */
[----:B------:R-:W-:Y:S01]  /*0150*/  LOP3.LUT R7, R6, 0x600, RZ, 0xc0, !PT ;  /* 0x0000060006077812 */ /* 0x000fe200078ec0ff */
[----:B------:R-:W-:-:S04]  /*0160*/  IMAD.MOV R8, RZ, RZ, -R2 ;  /* 0x000000ffff087224 */ /* 0x000fc800078e0a02 */
[----:B------:R-:W-:Y:S01]  /*0170*/  IMAD.IADD R2, R0, 0x1, R7 ;  /* 0x0000000100027824 */ /* 0x000fe200078e0207 */
[----:B0-----:R-:W-:-:S06]  /*0180*/  ULEA UR4, UR5, UR4, 0x18 ;  /* 0x0000000405047291 */ /* 0x001fcc000f8ec0ff */
[C---:B------:R-:W-:Y:S01]  /*0190*/  LEA R6, R0.reuse, UR4, 0x2 ;  /* 0x0000000400067c11 */ /* 0x040fe2000f8e10ff */
[----:B-1----:R-:W-:-:S04]  /*01a0*/  IMAD.WIDE.U32 R4, R0, 0x4, R4 ;  /* 0x0000000400047825 */ /* 0x002fc800078e0004 */
[----:B------:R-:W-:-:S07]  /*01b0*/  IMAD.MOV.U32 R9, RZ, RZ, R5 ;  /* 0x000000ffff097224 */ /* 0x000fce00078e0005 */
.L_x_4:
[----:B------:R-:W-:-:S06]  /*01c0*/  IMAD.MOV.U32 R5, RZ, RZ, R9 ;  /* 0x000000ffff057224 */ /* 0x000fcc00078e0009 */
[----:B------:R0:W2:Y:S01]  /*01d0*/  LDG.E R5, desc[UR6][R4.64] ;  /* 0x0000000604057981 */ /* 0x0000a2000c1e1900 */
[----:B------:R-:W-:-:S05]  /*01e0*/  VIADD R8, R8, 0x1 ;  /* 0x0000000108087836 */ /* 0x000fca0000000000 */
[----:B------:R-:W-:Y:S02]  /*01f0*/  ISETP.NE.AND P1, PT, R8, RZ, PT ;  /* 0x000000ff0800720c */ /* 0x000fe40003f25270 */
[----:B0-----:R-:W-:-:S05]  /*0200*/  IADD3 R4, P2, PT, R4, 0x800, RZ ;  /* 0x0000080004047810 */ /* 0x001fca0007f5e0ff */
[----:B------:R-:W-:Y:S01]  /*0210*/  IMAD.X R9, RZ, RZ, R9, P2 ;  /* 0x000000ffff097224 */ /* 0x000fe200010e0609 */
[----:B--2---:R0:W-:Y:S02]  /*0220*/  STS [R6], R5 ;  /* 0x0000000506007388 */ /* 0x0041e40000000800 */
[----:B0-----:R-:W-:-:S03]  /*0230*/  VIADD R6, R6, 0x800 ;  /* 0x0000080006067836 */ /* 0x001fc60000000000 */
[----:B------:R-:W-:Y:S05]  /*0240*/  @P1 BRA `(.L_x_4) ;  /* 0xfffffffc00dc1947 */ /* 0x000fea000383ffff */
.L_x_3:
[----:B------:R-:W-:Y:S05]  /*0250*/  BSYNC.RECONVERGENT B1 ;  /* 0x0000000000017941 */ /* 0x000fea0003800200 */
.L_x_2:
[----:B------:R-:W-:Y:S05]  /*0260*/  @!P0 BRA `(.L_x_1) ;  /* 0x0000000400b08947 */ /* 0x000fea0003800000 */
[----:B------:R-:W0:Y:S01]  /*0270*/  LDC.64 R4, c[0x0][0x380] ;  /* 0x0000e000ff047b82 */ /* 0x000e220000000a00 */
[C---:B------:R-:W-:Y:S01]  /*0280*/  ISETP.GE.U32.AND P2, PT, R2.reuse, R3, PT ;  /* 0x000000030200720c */ /* 0x040fe20003f46070 */
[----:B0-----:R-:W-:-:S03]  /*0290*/  IMAD.WIDE.U32 R4, R2, 0x4, R4 ;  /* 0x0000000402047825 */ /* 0x001fc600078e0004 */
[----:B------:R-:W-:-:S05]  /*02a0*/  IADD3 R4, P0, PT, R4, 0x1000, RZ ;  /* 0x0000100004047810 */ /* 0x000fca0007f1e0ff */
[----:B------:R-:W-:-:S05]  /*02b0*/  IMAD.X R5, RZ, RZ, R5, P0 ;  /* 0x000000ffff057224 */ /* 0x000fca00000e0605 */
[----:B------:R-:W2:Y:S04]  /*02c0*/  @P2 LDG.E R9, desc[UR6][R4.64+-0x1000] ;  /* 0xfff0000604092981 */ /* 0x000ea8000c1e1900 */
[----:B------:R-:W3:Y:S04]  /*02d0*/  @P2 LDG.E R11, desc[UR6][R4.64+-0x800] ;  /* 0xfff80006040b2981 */ /* 0x000ee8000c1e1900 */
[----:B------:R-:W4:Y:S04]  /*02e0*/  @P2 LDG.E R13, desc[UR6][R4.64] ;  /* 0x00000006040d2981 */ /* 0x000f28000c1e1900 */
[----:B------:R0:W5:Y:S01]  /*02f0*/  @P2 LDG.E R15, desc[UR6][R4.64+0x800] ;  /* 0x00080006040f2981 */ /* 0x000162000c1e1900 */
[----:B------:R-:W1:Y:S01]  /*0300*/  S2UR UR5, SR_CgaCtaId ;  /* 0x00000000000579c3 */ /* 0x000e620000008800 */
[----:B------:R-:W-:Y:S01]  /*0310*/  UMOV UR4, 0x400 ;  /* 0x0000040000047882 */ /* 0x000fe20000000000 */
[----:B------:R-:W-:Y:S01]  /*0320*/  @P2 IADD3 R8, P1, PT, R4, 0x2000, RZ ;  /* 0x0000200004082810 */ /* 0x000fe20007f3e0ff */
[----:B------:R-:W-:Y:S04]  /*0330*/  BSSY.RECONVERGENT B1, `(.L_x_5) ;  /* 0x000003a000017945 */ /* 0x000fe80003800200 */
[----:B0-----:R-:W-:Y:S01]  /*0340*/  @P2 IMAD.MOV.U32 R4, RZ, RZ, R8 ;  /* 0x000000ffff042224 */ /* 0x001fe200078e0008 */
[----:B-1----:R-:W-:-:S06]  /*0350*/  ULEA UR4, UR5, UR4, 0x18 ;  /* 0x0000000405047291 */ /* 0x002fcc000f8ec0ff */
[C---:B------:R-:W-:Y:S01]  /*0360*/  LEA R6, R2.reuse, UR4, 0x2 ;  /* 0x0000000402067c11 */ /* 0x040fe2000f8e10ff */
[----:B------:R-:W-:-:S04]  /*0370*/  @P2 VIADD R2, R2, 0x800 ;  /* 0x0000080002022836 */ /* 0x000fc80000000000 */
[----:B------:R-:W-:Y:S01]  /*0380*/  IMAD.IADD R7, R3, 0x1, -R2 ;  /* 0x0000000103077824 */ /* 0x000fe200078e0a02 */
[----:B------:R-:W-:Y:S01]  /*0390*/  ISETP.GE.U32.AND P0, PT, R2, R3, PT ;  /* 0x000000030200720c */ /* 0x000fe20003f06070 */
[----:B------:R-:W-:-:S03]  /*03a0*/  VIADD R6, R6, 0x1000 ;  /* 0x0000100006067836 */ /* 0x000fc60000000000 */
[----:B------:R-:W-:Y:S01]  /*03b0*/  ISETP.LE.U32.OR P0, PT, R7, 0x1800, P0 ;  /* 0x000018000700780c */ /* 0x000fe20000703470 */
[----:B------:R-:W-:Y:S01]  /*03c0*/  @P2 IMAD.X R7, RZ, RZ, R5, P1 ;  /* 0x000000ffff072224 */ /* 0x000fe200008e0605 */
[----:B------:R-:W-:-:S03]  /*03d0*/  PLOP3.LUT P1, PT, P2, PT, PT, 0x8, 0x80 ;  /* 0x000000000080781c */ /* 0x000fc6000172e170 */
[----:B------:R-:W-:Y:S01]  /*03e0*/  @P2 IMAD.MOV.U32 R5, RZ, RZ, R7 ;  /* 0x000000ffff052224 */ /* 0x000fe200078e0007 */
[----:B--2---:R-:W-:Y:S04]  /*03f0*/  @P2 STS [R6+-0x1000], R9 ;  /* 0xfff0000906002388 */ /* 0x004fe80000000800 */
[----:B---3--:R-:W-:Y:S04]  /*0400*/  @P2 STS [R6+-0x800], R11 ;  /* 0xfff8000b06002388 */ /* 0x008fe80000000800 */
[----:B----4-:R-:W-:Y:S04]  /*0410*/  @P2 STS [R6], R13 ;  /* 0x0000000d06002388 */ /* 0x010fe80000000800 */
[----:B-----5:R0:W-:Y:S02]  /*0420*/  @P2 STS [R6+0x800], R15 ;  /* 0x0008000f06002388 */ /* 0x0201e40000000800 */
[----:B0-----:R-:W-:Y:S01]  /*0430*/  @P2 VIADD R6, R6, 0x2000 ;  /* 0x0000200006062836 */ /* 0x001fe20000000000 */
[----:B------:R-:W-:Y:S06]  /*0440*/  @P0 BRA `(.L_x_6) ;  /* 0x0000000000a00947 */ /* 0x000fec0003800000 */
[----:B------:R-:W-:Y:S01]  /*0450*/  PLOP3.LUT P1, PT, PT, PT, PT, 0x8, 0x80 ;  /* 0x000000000080781c */ /* 0x000fe20003f2e170 */
[----:B------:R-:W-:-:S12]  /*0460*/  VIADD R16, R3, 0xffffe800 ;  /* 0xffffe80003107836 */ /* 0x000fd80000000000 */
.L_x_7:
[----:B------:R-:W2:Y:S04]  /*0470*/  LDG.E R7, desc[UR6][R4.64+-0x1000] ;  /* 0xfff0000604077981 */ /* 0x000ea8000c1e1900 */
[----:B------:R-:W3:Y:S04]  /*0480*/  LDG.E R9, desc[UR6][R4.64+-0x800] ;  /* 0xfff8000604097981 */ /* 0x000ee8000c1e1900 */
[----:B------:R-:W4:Y:S04]  /*0490*/  LDG.E R11, desc[UR6][R4.64] ;  /* 0x00000006040b7981 */ /* 0x000f28000c1e1900 */
[----:B------:R-:W5:Y:S04]  /*04a0*/  LDG.E R13, desc[UR6][R4.64+0x800] ;  /* 0x00080006040d7981 */ /* 0x000f68000c1e1900 */
        /* <DEDUP_REMOVED lines=11> */
[----:B------:R0:W5:Y:S01]  /*0560*/  LDG.E R14, desc[UR6][R4.64+0x6800] ;  /* 0x00680006040e7981 */ /* 0x000162000c1e1900 */
[----:B------:R-:W-:-:S05]  /*0570*/  VIADD R2, R2, 0x2000 ;  /* 0x0000200002027836 */ /* 0x000fca0000000000 */
[----:B------:R-:W-:Y:S02]  /*0580*/  ISETP.GE.U32.AND P0, PT, R2, R16, PT ;  /* 0x000000100200720c */ /* 0x000fe40003f06070 */
[----:B0-----:R-:W-:-:S05]  /*0590*/  IADD3 R4, P2, PT, R4, 0x8000, RZ ;  /* 0x0000800004047810 */ /* 0x001fca0007f5e0ff */
[----:B------:R-:W-:Y:S01]  /*05a0*/  IMAD.X R5, RZ, RZ, R5, P2 ;  /* 0x000000ffff057224 */ /* 0x000fe200010e0605 */
[----:B--2---:R-:W-:Y:S04]  /*05b0*/  STS [R6+-0x1000], R7 ;  /* 0xfff0000706007388 */ /* 0x004fe80000000800 */
[----:B---3--:R-:W-:Y:S04]  /*05c0*/  STS [R6+-0x800], R9 ;  /* 0xfff8000906007388 */ /* 0x008fe80000000800 */
[----:B----4-:R-:W-:Y:S04]  /*05d0*/  STS [R6], R11 ;  /* 0x0000000b06007388 */ /* 0x010fe80000000800 */
[----:B-----5:R-:W-:Y:S04]  /*05e0*/  STS [R6+0x800], R13 ;  /* 0x0008000d06007388 */ /* 0x020fe80000000800 */
[----:B------:R-:W-:Y:S04]  /*05f0*/  STS [R6+0x1000], R15 ;  /* 0x0010000f06007388 */ /* 0x000fe80000000800 */
        /* <DEDUP_REMOVED lines=10> */
[----:B------:R0:W-:Y:S02]  /*06a0*/  STS [R6+0x6800], R14 ;  /* 0x0068000e06007388 */ /* 0x0001e40000000800 */
[----:B0-----:R-:W-:Y:S01]  /*06b0*/  VIADD R6, R6, 0x8000 ;  /* 0x0000800006067836 */ /* 0x001fe20000000000 */
[----:B------:R-:W-:Y:S06]  /*06c0*/  @!P0 BRA `(.L_x_7) ;  /* 0xfffffffc00688947 */ /* 0x000fec000383ffff */
.L_x_6:
[----:B------:R-:W-:Y:S05]  /*06d0*/  BSYNC.RECONVERGENT B1 ;  /* 0x0000000000017941 */ /* 0x000fea0003800200 */
.L_x_5:
[----:B------:R-:W-:Y:S01]  /*06e0*/  IMAD.IADD R7, R3, 0x1, -R2 ;  /* 0x0000000103077824 */ /* 0x000fe200078e0a02 */
[----:B------:R-:W-:Y:S01]  /*06f0*/  ISETP.GE.U32.AND P0, PT, R2, R3, PT ;  /* 0x000000030200720c */ /* 0x000fe20003f06070 */
[----:B------:R-:W-:Y:S03]  /*0700*/  BSSY.RECONVERGENT B1, `(.L_x_8) ;  /* 0x0000018000017945 */ /* 0x000fe60003800200 */
[----:B------:R-:W-:-:S13]  /*0710*/  ISETP.LE.U32.OR P0, PT, R7, 0x800, P0 ;  /* 0x000008000700780c */ /* 0x000fda0000703470 */
[----:B------:R-:W-:Y:S05]  /*0720*/  @P0 BRA `(.L_x_9) ;  /* 0x0000000000540947 */ /* 0x000fea0003800000 */
[----:B------:R-:W2:Y:S04]  /*0730*/  LDG.E R7, desc[UR6][R4.64+-0x1000] ;  /* 0xfff0000604077981 */ /* 0x000ea8000c1e1900 */
[----:B------:R-:W3:Y:S04]  /*0740*/  LDG.E R9, desc[UR6][R4.64+-0x800] ;  /* 0xfff8000604097981 */ /* 0x000ee8000c1e1900 */
[----:B------:R-:W4:Y:S04]  /*0750*/  LDG.E R11, desc[UR6][R4.64] ;  /* 0x00000006040b7981 */ /* 0x000f28000c1e1900 */
[----:B------:R-:W5:Y:S04]  /*0760*/  LDG.E R13, desc[UR6][R4.64+0x800] ;  /* 0x00080006040d7981 */ /* 0x000f68000c1e1900 */
[----:B------:R-:W5:Y:S04]  /*0770*/  LDG.E R15, desc[UR6][R4.64+0x1000] ;  /* 0x00100006040f7981 */ /* 0x000f68000c1e1900 */
[----:B------:R-:W5:Y:S04]  /*0780*/  LDG.E R17, desc[UR6][R4.64+0x1800] ;  /* 0x0018000604117981 */ /* 0x000f68000c1e1900 */
[----:B------:R-:W5:Y:S04]  /*0790*/  LDG.E R19, desc[UR6][R4.64+0x2000] ;  /* 0x0020000604137981 */ /* 0x000f68000c1e1900 */
[----:B------:R0:W5:Y:S01]  /*07a0*/  LDG.E R21, desc[UR6][R4.64+0x2800] ;  /* 0x0028000604157981 */ /* 0x000162000c1e1900 */
[----:B------:R-:W-:Y:S01]  /*07b0*/  PLOP3.LUT P1, PT, PT, PT, PT, 0x8, 0x80 ;  /* 0x000000000080781c */ /* 0x000fe20003f2e170 */
[----:B------:R-:W-:Y:S01]  /*07c0*/  VIADD R2, R2, 0x1000 ;  /* 0x0000100002027836 */ /* 0x000fe20000000000 */
        /* <DEDUP_REMOVED lines=9> */
[----:B------:R0:W-:Y:S02]  /*0860*/  STS [R6+0x2800], R21 ;  /* 0x0028001506007388 */ /* 0x0001e40000000800 */
[----:B0-----:R-:W-:-:S07]  /*0870*/  VIADD R6, R6, 0x4000 ;  /* 0x0000400006067836 */ /* 0x001fce0000000000 */
.L_x_9:
[----:B------:R-:W-:Y:S05]  /*0880*/  BSYNC.RECONVERGENT B1 ;  /* 0x0000000000017941 */ /* 0x000fea0003800200 */
.L_x_8:
[----:B------:R-:W-:-:S13]  /*0890*/  ISETP.LT.U32.OR P1, PT, R2, R3, P1 ;  /* 0x000000030200720c */ /* 0x000fda0000f21470 */
[----:B------:R-:W-:Y:S05]  /*08a0*/  @!P1 BRA `(.L_x_1) ;  /* 0x0000000000209947 */ /* 0x000fea0003800000 */
[----:B------:R-:W2:Y:S04]  /*08b0*/  LDG.E R7, desc[UR6][R4.64+-0x1000] ;  /* 0xfff0000604077981 */ /* 0x000ea8000c1e1900 */
[----:B------:R-:W3:Y:S04]  /*08c0*/  LDG.E R9, desc[UR6][R4.64+-0x800] ;  /* 0xfff8000604097981 */ /* 0x000ee8000c1e1900 */
[----:B------:R-:W4:Y:S04]  /*08d0*/  LDG.E R11, desc[UR6][R4.64] ;  /* 0x00000006040b7981 */ /* 0x000f28000c1e1900 */
[----:B------:R-:W5:Y:S04]  /*08e0*/  LDG.E R13, desc[UR6][R4.64+0x800] ;  /* 0x00080006040d7981 */ /* 0x000f68000c1e1900 */
[----:B--2---:R0:W-:Y:S04]  /*08f0*/  STS [R6+-0x1000], R7 ;  /* 0xfff0000706007388 */ /* 0x0041e80000000800 */
[----:B---3--:R0:W-:Y:S04]  /*0900*/  STS [R6+-0x800], R9 ;  /* 0xfff8000906007388 */ /* 0x0081e80000000800 */
[----:B----4-:R0:W-:Y:S04]  /*0910*/  STS [R6], R11 ;  /* 0x0000000b06007388 */ /* 0x0101e80000000800 */
[----:B-----5:R0:W-:Y:S02]  /*0920*/  STS [R6+0x800], R13 ;  /* 0x0008000d06007388 */ /* 0x0201e40000000800 */
.L_x_1:
[----:B------:R-:W-:Y:S05]  /*0930*/  BSYNC.RECONVERGENT B0 ;  /* 0x0000000000007941 */ /* 0x000fea0003800200 */
.L_x_0:
[----:B------:R-:W-:Y:S01]  /*0940*/  BAR.SYNC.DEFER_BLOCKING 0x0 ;  /* 0x0000000000007b1d */ /* 0x000fe20000010000 */
[----:B------:R-:W-:-:S05]  /*0950*/  ISETP.GE.U32.AND P0, PT, R0, R3, PT ;  /* 0x000000030000720c */ /* 0x000fca0003f06070 */
[----:B------:R-:W1:Y:S01]  /*0960*/  LDCU UR4, c[0x0][0x388] ;  /* 0x00007100ff0477ac */ /* 0x000e620008000800 */
[----:B------:R-:W-:Y:S01]  /*0970*/  BSSY.RECONVERGENT B0, `(.L_x_10) ;  /* 0x0000094000007945 */ /* 0x000fe20003800200 */
[----:B------:R-:W2:Y:S01]  /*0980*/  LDCU UR5, c[0x0][0x388] ;  /* 0x00007100ff0577ac */ /* 0x000ea20008000800 */
[----:B------:R-:W3:Y:S05]  /*0990*/  LDCU UR8, c[0x0][0x390] ;  /* 0x00007200ff0877ac */ /* 0x000eea0008000800 */
[----:B------:R-:W-:Y:S05]  /*09a0*/  @P0 BRA `(.L_x_11) ;  /* 0x0000000800400947 */ /* 0x000fea0003800000 */
[----:B------:R-:W-:Y:S01]  /*09b0*/  LOP3.LUT R2, RZ, R0, RZ, 0x33, !PT ;  /* 0x00000000ff027212 */ /* 0x000fe200078e33ff */
[----:B------:R-:W-:Y:S01]  /*09c0*/  BSSY.RECONVERGENT B1, `(.L_x_12) ;  /* 0x0000029000017945 */ /* 0x000fe20003800200 */
[----:B------:R-:W-:-:S03]  /*09d0*/  IMAD.MOV.U32 R5, RZ, RZ, R0 ;  /* 0x000000ffff057224 */ /* 0x000fc600078e0000 */
[----:B------:R-:W-:-:S05]  /*09e0*/  IMAD.IADD R8, R2, 0x1, R3 ;  /* 0x0000000102087824 */ /* 0x000fca00078e0203 */
[----:B------:R-:W-:-:S04]  /*09f0*/  LOP3.LUT R2, R8, 0x600, RZ, 0xc0, !PT ;  /* 0x0000060008027812 */ /* 0x000fc800078ec0ff */
[----:B------:R-:W-:-:S13]  /*0a00*/  ISETP.NE.AND P0, PT, R2, 0x600, PT ;  /* 0x000006000200780c */ /* 0x000fda0003f05270 */
[----:B------:R-:W-:Y:S05]  /*0a10*/  @!P0 BRA `(.L_x_13) ;  /* 0x00000000008c8947 */ /* 0x000fea0003800000 */
[----:B0-----:R-:W0:Y:S01]  /*0a20*/  S2R R6, SR_CgaCtaId ;  /* 0x0000000000067919 */ /* 0x001e220000008800 */
[----:B------:R-:W4:Y:S01]  /*0a30*/  LDC R4, c[0x0][0x38c] ;  /* 0x0000e300ff047b82 */ /* 0x000f220000000800 */
[----:B------:R-:W-:Y:S01]  /*0a40*/  LEA.HI R2, R8, 0x1, RZ, 0x17 ;  /* 0x0000000108027811 */ /* 0x000fe200078fb8ff */
[----:B------:R-:W-:Y:S01]  /*0a50*/  IMAD.MOV.U32 R5, RZ, RZ, R0 ;  /* 0x000000ffff057224 */ /* 0x000fe200078e0000 */
[----:B------:R-:W-:Y:S02]  /*0a60*/  MOV R3, 0x400 ;  /* 0x0000040000037802 */ /* 0x000fe40000000f00 */
[----:B------:R-:W-:Y:S02]  /*0a70*/  LOP3.LUT R2, R2, 0x3, RZ, 0xc0, !PT ;  /* 0x0000000302027812 */ /* 0x000fe400078ec0ff */
[----:B0-----:R-:W-:-:S03]  /*0a80*/  LEA R11, R6, R3, 0x18 ;  /* 0x00000003060b7211 */ /* 0x001fc600078ec0ff */
[----:B------:R-:W-:Y:S02]  /*0a90*/  IMAD.MOV R3, RZ, RZ, -R2 ;  /* 0x000000ffff037224 */ /* 0x000fe400078e0a02 */
[----:B------:R-:W-:-:S07]  /*0aa0*/  IMAD R2, R0, 0x4, R11 ;  /* 0x0000000400027824 */ /* 0x000fce00078e020b */
.L_x_17:
[----:B----4-:R-:W-:Y:S01]  /*0ab0*/  LOP3.LUT R6, R5, R4, RZ, 0x3c, !PT ;  /* 0x0000000405067212 */ /* 0x010fe200078e3cff */
[----:B------:R-:W-:Y:S01]  /*0ac0*/  VIADD R3, R3, 0x1 ;  /* 0x0000000103037836 */ /* 0x000fe20000000000 */
[----:B------:R-:W-:Y:S02]  /*0ad0*/  BSSY.RECONVERGENT B2, `(.L_x_14) ;  /* 0x0000014000027945 */ /* 0x000fe40003800200 */
[----:B------:R-:W-:Y:S02]  /*0ae0*/  ISETP.GT.U32.AND P1, PT, R6, R5, PT ;  /* 0x000000050600720c */ /* 0x000fe40003f24070 */
[----:B------:R-:W-:-:S11]  /*0af0*/  ISETP.NE.AND P0, PT, R3, RZ, PT ;  /* 0x000000ff0300720c */ /* 0x000fd60003f05270 */
[----:B------:R-:W-:Y:S05]  /*0b00*/  @!P1 BRA `(.L_x_15) ;  /* 0x0000000000409947 */ /* 0x000fea0003800000 */
[----:B-1----:R-:W-:-:S13]  /*0b10*/  LOP3.LUT P1, RZ, R5, UR4, RZ, 0xc0, !PT ;  /* 0x0000000405ff7c12 */ /* 0x002fda000f82c0ff */
[----:B------:R-:W-:Y:S05]  /*0b20*/  @!P1 BRA `(.L_x_16) ;  /* 0x0000000000209947 */ /* 0x000fea0003800000 */
[----:B------:R-:W-:Y:S02]  /*0b30*/  IMAD R7, R6, 0x4, R11 ;  /* 0x0000000406077824 */ /* 0x000fe400078e020b */
[----:B------:R-:W-:Y:S04]  /*0b40*/  LDS R6, [R2] ;  /* 0x0000000002067984 */ /* 0x000fe80000000800 */
[----:B------:R-:W0:Y:S02]  /*0b50*/  LDS R9, [R7] ;  /* 0x0000000007097984 */ /* 0x000e240000000800 */
[----:B0-----:R-:W-:-:S13]  /*0b60*/  ISETP.GE.AND P1, PT, R6, R9, PT ;  /* 0x000000090600720c */ /* 0x001fda0003f26270 */
[----:B------:R-:W-:Y:S05]  /*0b70*/  @P1 BRA `(.L_x_15) ;  /* 0x0000000000241947 */ /* 0x000fea0003800000 */
[----:B------:R4:W-:Y:S04]  /*0b80*/  STS [R2], R9 ;  /* 0x0000000902007388 */ /* 0x0009e80000000800 */
[----:B------:R4:W-:Y:S01]  /*0b90*/  STS [R7], R6 ;  /* 0x0000000607007388 */ /* 0x0009e20000000800 */
[----:B------:R-:W-:Y:S05]  /*0ba0*/  BRA `(.L_x_15) ;  /* 0x0000000000187947 */ /* 0x000fea0003800000 */
.L_x_16:
[----:B------:R-:W-:Y:S02]  /*0bb0*/  IMAD R9, R6, 0x4, R11 ;  /* 0x0000000406097824 */ /* 0x000fe400078e020b */
[----:B------:R-:W-:Y:S04]  /*0bc0*/  LDS R6, [R2] ;  /* 0x0000000002067984 */ /* 0x000fe80000000800 */
[----:B------:R-:W0:Y:S02]  /*0bd0*/  LDS R7, [R9] ;  /* 0x0000000009077984 */ /* 0x000e240000000800 */
[----:B0-----:R-:W-:-:S13]  /*0be0*/  ISETP.GT.AND P1, PT, R6, R7, PT ;  /* 0x000000070600720c */ /* 0x001fda0003f24270 */
[----:B------:R0:W-:Y:S04]  /*0bf0*/  @P1 STS [R2], R7 ;  /* 0x0000000702001388 */ /* 0x0001e80000000800 */
[----:B------:R0:W-:Y:S02]  /*0c00*/  @P1 STS [R9], R6 ;  /* 0x0000000609001388 */ /* 0x0001e40000000800 */
.L_x_15:
[----:B-123--:R-:W-:Y:S05]  /*0c10*/  BSYNC.RECONVERGENT B2 ;  /* 0x0000000000027941 */ /* 0x00efea0003800200 */
.L_x_14:
[----:B------:R-:W-:Y:S02]  /*0c20*/  VIADD R5, R5, 0x200 ;  /* 0x0000020005057836 */ /* 0x000fe40000000000 */
[----:B0---4-:R-:W-:Y:S01]  /*0c30*/  VIADD R2, R2, 0x800 ;  /* 0x0000080002027836 */ /* 0x011fe20000000000 */
[----:B------:R-:W-:Y:S06]  /*0c40*/  @P0 BRA `(.L_x_17) ;  /* 0xfffffffc00980947 */ /* 0x000fec000383ffff */
.L_x_13:
[----:B-123--:R-:W-:Y:S05]  /*0c50*/  BSYNC.RECONVERGENT B1 ;  /* 0x0000000000017941 */ /* 0x00efea0003800200 */
.L_x_12:
[----:B------:R-:W-:-:S13]  /*0c60*/  ISETP.GE.U32.AND P0, PT, R8, 0x600, PT ;  /* 0x000006000800780c */ /* 0x000fda0003f06070 */
[----:B------:R-:W-:Y:S05]  /*0c70*/  @!P0 BRA `(.L_x_11) ;  /* 0x00000004008c8947 */ /* 0x000fea0003800000 */
[----:B0-----:R-:W0:Y:S01]  /*0c80*/  S2R R7, SR_CgaCtaId ;  /* 0x0000000000077919 */ /* 0x001e220000008800 */
[----:B------:R-:W1:Y:S01]  /*0c90*/  LDC R3, c[0x0][0x38c] ;  /* 0x0000e300ff037b82 */ /* 0x000e620000000800 */
[----:B------:R-:W-:Y:S01]  /*0ca0*/  MOV R2, 0x400 ;  /* 0x0000040000027802 */ /* 0x000fe20000000f00 */
[----:B------:R-:W-:-:S03]  /*0cb0*/  VIADD R6, R5, 0x400 ;  /* 0x0000040005067836 */ /* 0x000fc60000000000 */
[----:B0-----:R-:W-:-:S05]  /*0cc0*/  LEA R2, R7, R2, 0x18 ;  /* 0x0000000207027211 */ /* 0x001fca00078ec0ff */
[----:B------:R-:W-:-:S04]  /*0cd0*/  IMAD R4, R5, 0x4, R2 ;  /* 0x0000000405047824 */ /* 0x000fc800078e0202 */
[----:B------:R-:W-:-:S07]  /*0ce0*/  VIADD R4, R4, 0x1000 ;  /* 0x0000100004047836 */ /* 0x000fce0000000000 */
.L_x_30:
[----:B------:R-:W-:Y:S01]  /*0cf0*/  VIADD R8, R6, 0xfffffc00 ;  /* 0xfffffc0006087836 */ /* 0x000fe20000000000 */
[----:B------:R-:W-:Y:S04]  /*0d00*/  BSSY.RECONVERGENT B1, `(.L_x_18) ;  /* 0x0000014000017945 */ /* 0x000fe80003800200 */
[----:B-1----:R-:W-:-:S04]  /*0d10*/  LOP3.LUT R5, R8, R3, RZ, 0x3c, !PT ;  /* 0x0000000308057212 */ /* 0x002fc800078e3cff */
[----:B------:R-:W-:-:S13]  /*0d20*/  ISETP.GT.U32.AND P0, PT, R5, R8, PT ;  /* 0x000000080500720c */ /* 0x000fda0003f04070 */
[----:B------:R-:W-:Y:S05]  /*0d30*/  @!P0 BRA `(.L_x_19) ;  /* 0x0000000000408947 */ /* 0x000fea0003800000 */
[----:B------:R-:W-:-:S13]  /*0d40*/  LOP3.LUT P0, RZ, R8, UR5, RZ, 0xc0, !PT ;  /* 0x0000000508ff7c12 */ /* 0x000fda000f80c0ff */
[----:B------:R-:W-:Y:S05]  /*0d50*/  @P0 BRA `(.L_x_20) ;  /* 0x0000000000200947 */ /* 0x000fea0003800000 */
[----:B------:R-:W-:Y:S02]  /*0d60*/  IMAD R8, R5, 0x4, R2 ;  /* 0x0000000405087824 */ /* 0x000fe400078e0202 */
[----:B------:R-:W-:Y:S04]  /*0d70*/  LDS R5, [R4+-0x1000] ;  /* 0xfff0000004057984 */ /* 0x000fe80000000800 */
[----:B------:R-:W0:Y:S02]  /*0d80*/  LDS R7, [R8] ;  /* 0x0000000008077984 */ /* 0x000e240000000800 */
[----:B0-----:R-:W-:-:S13]  /*0d90*/  ISETP.GT.AND P0, PT, R5, R7, PT ;  /* 0x000000070500720c */ /* 0x001fda0003f04270 */
[----:B------:R-:W-:Y:S05]  /*0da0*/  @!P0 BRA `(.L_x_19) ;  /* 0x0000000000248947 */ /* 0x000fea0003800000 */
[----:B------:R1:W-:Y:S04]  /*0db0*/  STS [R4+-0x1000], R7 ;  /* 0xfff0000704007388 */ /* 0x0003e80000000800 */
[----:B------:R1:W-:Y:S01]  /*0dc0*/  STS [R8], R5 ;  /* 0x0000000508007388 */ /* 0x0003e20000000800 */
[----:B------:R-:W-:Y:S05]  /*0dd0*/  BRA `(.L_x_19) ;  /* 0x0000000000187947 */ /* 0x000fea0003800000 */
.L_x_20:
[----:B------:R-:W-:Y:S02]  /*0de0*/  IMAD R8, R5, 0x4, R2 ;  /* 0x0000000405087824 */ /* 0x000fe400078e0202 */
[----:B------:R-:W-:Y:S04]  /*0df0*/  LDS R5, [R4+-0x1000] ;  /* 0xfff0000004057984 */ /* 0x000fe80000000800 */
[----:B------:R-:W0:Y:S02]  /*0e00*/  LDS R7, [R8] ;  /* 0x0000000008077984 */ /* 0x000e240000000800 */
[----:B0-----:R-:W-:-:S13]  /*0e10*/  ISETP.GE.AND P0, PT, R5, R7, PT ;  /* 0x000000070500720c */ /* 0x001fda0003f06270 */
[----:B------:R0:W-:Y:S04]  /*0e20*/  @!P0 STS [R4+-0x1000], R7 ;  /* 0xfff0000704008388 */ /* 0x0001e80000000800 */
[----:B------:R0:W-:Y:S02]  /*0e30*/  @!P0 STS [R8], R5 ;  /* 0x0000000508008388 */ /* 0x0001e40000000800 */
.L_x_19:
[----:B------:R-:W-:Y:S05]  /*0e40*/  BSYNC.RECONVERGENT B1 ;  /* 0x0000000000017941 */ /* 0x000fea0003800200 */
.L_x_18:
[----:B01----:R-:W-:Y:S01]  /*0e50*/  VIADD R8, R6, 0xfffffe00 ;  /* 0xfffffe0006087836 */ /* 0x003fe20000000000 */
[----:B------:R-:W-:Y:S04]  /*0e60*/  BSSY.RECONVERGENT B1, `(.L_x_21) ;  /* 0x0000014000017945 */ /* 0x000fe80003800200 */
[----:B------:R-:W-:-:S04]  /*0e70*/  LOP3.LUT R5, R8, R3, RZ, 0x3c, !PT ;  /* 0x0000000308057212 */ /* 0x000fc800078e3cff */
[----:B------:R-:W-:-:S13]  /*0e80*/  ISETP.GT.U32.AND P0, PT, R5, R8, PT ;  /* 0x000000080500720c */ /* 0x000fda0003f04070 */
[----:B------:R-:W-:Y:S05]  /*0e90*/  @!P0 BRA `(.L_x_22) ;  /* 0x0000000000408947 */ /* 0x000fea0003800000 */
[----:B------:R-:W-:-:S13]  /*0ea0*/  LOP3.LUT P0, RZ, R8, UR5, RZ, 0xc0, !PT ;  /* 0x0000000508ff7c12 */ /* 0x000fda000f80c0ff */
[----:B------:R-:W-:Y:S05]  /*0eb0*/  @!P0 BRA `(.L_x_23) ;  /* 0x0000000000208947 */ /* 0x000fea0003800000 */
[----:B------:R-:W-:Y:S02]  /*0ec0*/  IMAD R8, R5, 0x4, R2 ;  /* 0x0000000405087824 */ /* 0x000fe400078e0202 */
[----:B------:R-:W-:Y:S04]  /*0ed0*/  LDS R5, [R4+-0x800] ;  /* 0xfff8000004057984 */ /* 0x000fe80000000800 */
[----:B------:R-:W0:Y:S02]  /*0ee0*/  LDS R7, [R8] ;  /* 0x0000000008077984 */ /* 0x000e240000000800 */
[----:B0-----:R-:W-:-:S13]  /*0ef0*/  ISETP.GE.AND P0, PT, R5, R7, PT ;  /* 0x000000070500720c */ /* 0x001fda0003f06270 */
[----:B------:R-:W-:Y:S05]  /*0f00*/  @P0 BRA `(.L_x_22) ;  /* 0x0000000000240947 */ /* 0x000fea0003800000 */
[----:B------:R1:W-:Y:S04]  /*0f10*/  STS [R4+-0x800], R7 ;  /* 0xfff8000704007388 */ /* 0x0003e80000000800 */
[----:B------:R1:W-:Y:S01]  /*0f20*/  STS [R8], R5 ;  /* 0x0000000508007388 */ /* 0x0003e20000000800 */
[----:B------:R-:W-:Y:S05]  /*0f30*/  BRA `(.L_x_22) ;  /* 0x0000000000187947 */ /* 0x000fea0003800000 */
.L_x_23:
[----:B------:R-:W-:Y:S02]  /*0f40*/  IMAD R8, R5, 0x4, R2 ;  /* 0x0000000405087824 */ /* 0x000fe400078e0202 */
[----:B------:R-:W-:Y:S04]  /*0f50*/  LDS R5, [R4+-0x800] ;  /* 0xfff8000004057984 */ /* 0x000fe80000000800 */
[----:B------:R-:W0:Y:S02]  /*0f60*/  LDS R7, [R8] ;  /* 0x0000000008077984 */ /* 0x000e240000000800 */
[----:B0-----:R-:W-:-:S13]  /*0f70*/  ISETP.GT.AND P0, PT, R5, R7, PT ;  /* 0x000000070500720c */ /* 0x001fda0003f04270 */
[----:B------:R0:W-:Y:S04]  /*0f80*/  @P0 STS [R4+-0x800], R7 ;  /* 0xfff8000704000388 */ /* 0x0001e80000000800 */
[----:B------:R0:W-:Y:S02]  /*0f90*/  @P0 STS [R8], R5 ;  /* 0x0000000508000388 */ /* 0x0001e40000000800 */
.L_x_22:
[----:B------:R-:W-:Y:S05]  /*0fa0*/  BSYNC.RECONVERGENT B1 ;  /* 0x0000000000017941 */ /* 0x000fea0003800200 */
.L_x_21:
[C---:B01----:R-:W-:Y:S01]  /*0fb0*/  LOP3.LUT R5, R6.reuse, R3, RZ, 0x3c, !PT ;  /* 0x0000000306057212 */ /* 0x043fe200078e3cff */
[----:B------:R-:W-:Y:S01]  /*0fc0*/  BSSY.RECONVERGENT B1, `(.L_x_24) ;  /* 0x0000014000017945 */ /* 0x000fe20003800200 */
[----:B------:R-:W-:Y:S02]  /*0fd0*/  VIADD R8, R6, 0x200 ;  /* 0x0000020006087836 */ /* 0x000fe40000000000 */
[----:B------:R-:W-:-:S13]  /*0fe0*/  ISETP.GT.U32.AND P0, PT, R5, R6, PT ;  /* 0x000000060500720c */ /* 0x000fda0003f04070 */
[----:B------:R-:W-:Y:S05]  /*0ff0*/  @!P0 BRA `(.L_x_25) ;  /* 0x0000000000408947 */ /* 0x000fea0003800000 */
[----:B------:R-:W-:-:S13]  /*1000*/  LOP3.LUT P0, RZ, R6, UR5, RZ, 0xc0, !PT ;  /* 0x0000000506ff7c12 */ /* 0x000fda000f80c0ff */
        /* <DEDUP_REMOVED lines=9> */
.L_x_26:
[----:B------:R-:W-:Y:S02]  /*10a0*/  IMAD R10, R5, 0x4, R2 ;  /* 0x00000004050a7824 */ /* 0x000fe400078e0202 */
[----:B------:R-:W-:Y:S04]  /*10b0*/  LDS R5, [R4] ;  /* 0x0000000004057984 */ /* 0x000fe80000000800 */
[----:B------:R-:W0:Y:S02]  /*10c0*/  LDS R7, [R10] ;  /* 0x000000000a077984 */ /* 0x000e240000000800 */
[----:B0-----:R-:W-:-:S13]  /*10d0*/  ISETP.GT.AND P0, PT, R5, R7, PT ;  /* 0x000000070500720c */ /* 0x001fda0003f04270 */
[----:B------:R1:W-:Y:S04]  /*10e0*/  @P0 STS [R4], R7 ;  /* 0x0000000704000388 */ /* 0x0003e80000000800 */
[----:B------:R1:W-:Y:S02]  /*10f0*/  @P0 STS [R10], R5 ;  /* 0x000000050a000388 */ /* 0x0003e40000000800 */
.L_x_25:
[----:B------:R-:W-:Y:S05]  /*1100*/  BSYNC.RECONVERGENT B1 ;  /* 0x0000000000017941 */ /* 0x000fea0003800200 */
.L_x_24:
[----:B01----:R-:W-:Y:S01]  /*1110*/  LOP3.LUT R5, R8, R3, RZ, 0x3c, !PT ;  /* 0x0000000308057212 */ /* 0x003fe200078e3cff */
[----:B------:R-:W-:Y:S03]  /*1120*/  BSSY.RECONVERGENT B1, `(.L_x_27) ;  /* 0x0000013000017945 */ /* 0x000fe60003800200 */
[----:B------:R-:W-:-:S13]  /*1130*/  ISETP.GT.U32.AND P0, PT, R5, R8, PT ;  /* 0x000000080500720c */ /* 0x000fda0003f04070 */
[----:B------:R-:W-:Y:S05]  /*1140*/  @!P0 BRA `(.L_x_28) ;  /* 0x0000000000408947 */ /* 0x000fea0003800000 */
[----:B------:R-:W-:-:S13]  /*1150*/  LOP3.LUT P0, RZ, R8, UR5, RZ, 0xc0, !PT ;  /* 0x0000000508ff7c12 */ /* 0x000fda000f80c0ff */
[----:B------:R-:W-:Y:S05]  /*1160*/  @!P0 BRA `(.L_x_29) ;  /* 0x0000000000208947 */ /* 0x000fea0003800000 */
[----:B------:R-:W-:Y:S02]  /*1170*/  IMAD R8, R5, 0x4, R2 ;  /* 0x0000000405087824 */ /* 0x000fe400078e0202 */
[----:B------:R-:W-:Y:S04]  /*1180*/  LDS R5, [R4+0x800] ;  /* 0x0008000004057984 */ /* 0x000fe80000000800 */
[----:B------:R-:W0:Y:S02]  /*1190*/  LDS R7, [R8] ;  /* 0x0000000008077984 */ /* 0x000e240000000800 */
[----:B0-----:R-:W-:-:S13]  /*11a0*/  ISETP.GE.AND P0, PT, R5, R7, PT ;  /* 0x000000070500720c */ /* 0x001fda0003f06270 */
[----:B------:R-:W-:Y:S05]  /*11b0*/  @P0 BRA `(.L_x_28) ;  /* 0x0000000000240947 */ /* 0x000fea0003800000 */
[----:B------:R1:W-:Y:S04]  /*11c0*/  STS [R4+0x800], R7 ;  /* 0x0008000704007388 */ /* 0x0003e80000000800 */
[----:B------:R1:W-:Y:S01]  /*11d0*/  STS [R8], R5 ;  /* 0x0000000508007388 */ /* 0x0003e20000000800 */
[----:B------:R-:W-:Y:S05]  /*11e0*/  BRA `(.L_x_28) ;  /* 0x0000000000187947 */ /* 0x000fea0003800000 */
.L_x_29:
[----:B------:R-:W-:Y:S02]  /*11f0*/  IMAD R8, R5, 0x4, R2 ;  /* 0x0000000405087824 */ /* 0x000fe400078e0202 */
[----:B------:R-:W-:Y:S04]  /*1200*/  LDS R5, [R4+0x800] ;  /* 0x0008000004057984 */ /* 0x000fe80000000800 */
[----:B------:R-:W0:Y:S02]  /*1210*/  LDS R7, [R8] ;  /* 0x0000000008077984 */ /* 0x000e240000000800 */
[----:B0-----:R-:W-:-:S13]  /*1220*/  ISETP.GT.AND P0, PT, R5, R7, PT ;  /* 0x000000070500720c */ /* 0x001fda0003f04270 */
[----:B------:R0:W-:Y:S04]  /*1230*/  @P0 STS [R4+0x800], R7 ;  /* 0x0008000704000388 */ /* 0x0001e80000000800 */
[----:B------:R0:W-:Y:S02]  /*1240*/  @P0 STS [R8], R5 ;  /* 0x0000000508000388 */ /* 0x0001e40000000800 */
.L_x_28:
[----:B------:R-:W-:Y:S05]  /*1250*/  BSYNC.RECONVERGENT B1 ;  /* 0x0000000000017941 */ /* 0x000fea0003800200 */
.L_x_27:
[C---:B01----:R-:W-:Y:S02]  /*1260*/  VIADD R5, R6.reuse, 0x400 ;  /* 0x0000040006057836 */ /* 0x043fe40000000000 */
[----:B------:R-:W-:Y:S02]  /*1270*/  VIADD R6, R6, 0x800 ;  /* 0x0000080006067836 */ /* 0x000fe40000000000 */
[----:B------:R-:W-:Y:S01]  /*1280*/  VIADD R4, R4, 0x2000 ;  /* 0x0000200004047836 */ /* 0x000fe20000000000 */
[----:B------:R-:W-:-:S13]  /*1290*/  ISETP.GE.U32.AND P0, PT, R5, UR8, PT ;  /* 0x0000000805007c0c */ /* 0x000fda000bf06070 */
[----:B------:R-:W-:Y:S05]  /*12a0*/  @!P0 BRA `(.L_x_30) ;  /* 0xfffffff800908947 */ /* 0x000fea000383ffff */
.L_x_11:
[----:B-123--:R-:W-:Y:S05]  /*12b0*/  BSYNC.RECONVERGENT B0 ;  /* 0x0000000000007941 */ /* 0x00efea0003800200 */
.L_x_10:
[----:B------:R-:W1:Y:S08]  /*12c0*/  LDC R5, c[0x0][0x390] ;  /* 0x0000e400ff057b82 */ /* 0x000e700000000800 */
[----:B------:R-:W-:Y:S01]  /*12d0*/  BAR.SYNC.DEFER_BLOCKING 0x0 ;  /* 0x0000000000007b1d */ /* 0x000fe20000010000 */
[----:B-1----:R-:W-:-:S13]  /*12e0*/  ISETP.GE.U32.AND P0, PT, R0, R5, PT ;  /* 0x000000050000720c */ /* 0x002fda0003f06070 */
[----:B------:R-:W-:Y:S05]  /*12f0*/  @P0 EXIT ;  /* 0x000000000000094d */ /* 0x000fea0003800000 */
[----:B------:R-:W-:Y:S01]  /*1300*/  LOP3.LUT R2, RZ, R0, RZ, 0x33, !PT ;  /* 0x00000000ff027212 */ /* 0x000fe200078e33ff */
[----:B------:R-:W-:Y:S04]  /*1310*/  BSSY.RECONVERGENT B0, `(.L_x_31) ;  /* 0x000001a000007945 */ /* 0x000fe80003800200 */
[----:B------:R-:W-:-:S05]  /*1320*/  IMAD.IADD R4, R2, 0x1, R5 ;  /* 0x0000000102047824 */ /* 0x000fca00078e0205 */
[C---:B------:R-:W-:Y:S02]  /*1330*/  LOP3.LUT R2, R4.reuse, 0x600, RZ, 0xc0, !PT ;  /* 0x0000060004027812 */ /* 0x040fe400078ec0ff */
[----:B------:R-:W-:Y:S02]  /*1340*/  ISETP.GE.U32.AND P0, PT, R4, 0x600, PT ;  /* 0x000006000400780c */ /* 0x000fe40003f06070 */
[----:B------:R-:W-:-:S13]  /*1350*/  ISETP.NE.AND P1, PT, R2, 0x600, PT ;  /* 0x000006000200780c */ /* 0x000fda0003f25270 */
[----:B------:R-:W-:Y:S05]  /*1360*/  @!P1 BRA `(.L_x_32) ;  /* 0x0000000000509947 */ /* 0x000fea0003800000 */
[----:B------:R-:W1:Y:S01]  /*1370*/  S2UR UR5, SR_CgaCtaId ;  /* 0x00000000000579c3 */ /* 0x000e620000008800 */
[----:B------:R-:W-:Y:S01]  /*1380*/  LEA.HI R4, R4, 0x1, RZ, 0x17 ;  /* 0x0000000104047811 */ /* 0x000fe200078fb8ff */
[----:B------:R-:W-:-:S04]  /*1390*/  UMOV UR4, 0x400 ;  /* 0x0000040000047882 */ /* 0x000fc80000000000 */
[C---:B0-----:R-:W-:Y:S01]  /*13a0*/  IMAD.SHL.U32 R6, R4.reuse, 0x200, RZ ;  /* 0x0000020004067824 */ /* 0x041fe200078e00ff */
[----:B------:R-:W-:Y:S01]  /*13b0*/  LOP3.LUT R4, R4, 0x3, RZ, 0xc0, !PT ;  /* 0x0000000304047812 */ /* 0x000fe200078ec0ff */
[----:B------:R-:W0:Y:S03]  /*13c0*/  LDC.64 R2, c[0x0][0x380] ;  /* 0x0000e000ff027b82 */ /* 0x000e260000000a00 */
[----:B------:R-:W-:Y:S01]  /*13d0*/  LOP3.LUT R7, R6, 0x600, RZ, 0xc0, !PT ;  /* 0x0000060006077812 */ /* 0x000fe200078ec0ff */
[----:B------:R-:W-:Y:S01]  /*13e0*/  IMAD.MOV R4, RZ, RZ, -R4 ;  /* 0x000000ffff047224 */ /* 0x000fe200078e0a04 */
[----:B-1----:R-:W-:-:S06]  /*13f0*/  ULEA UR4, UR5, UR4, 0x18 ;  /* 0x0000000405047291 */ /* 0x002fcc000f8ec0ff */
[C---:B------:R-:W-:Y:S01]  /*1400*/  LEA R6, R0.reuse, UR4, 0x2 ;  /* 0x0000000400067c11 */ /* 0x040fe2000f8e10ff */
[----:B0-----:R-:W-:-:S04]  /*1410*/  IMAD.WIDE.U32 R2, R0, 0x4, R2 ;  /* 0x0000000400027825 */ /* 0x001fc800078e0002 */
[----:B------:R-:W-:-:S07]  /*1420*/  IMAD.IADD R0, R0, 0x1, R7 ;  /* 0x0000000100007824 */ /* 0x000fce00078e0207 */
.L_x_33:
[----:B------:R0:W1:Y:S01]  /*1430*/  LDS R7, [R6] ;  /* 0x0000000006077984 */ /* 0x0000620000000800 */
[----:B------:R-:W-:-:S05]  /*1440*/  VIADD R4, R4, 0x1 ;  /* 0x0000000104047836 */ /* 0x000fca0000000000 */
[----:B------:R-:W-:Y:S01]  /*1450*/  ISETP.NE.AND P1, PT, R4, RZ, PT ;  /* 0x000000ff0400720c */ /* 0x000fe20003f25270 */
[----:B0-----:R-:W-:Y:S01]  /*1460*/  VIADD R6, R6, 0x800 ;  /* 0x0000080006067836 */ /* 0x001fe20000000000 */
[----:B-1----:R0:W-:Y:S02]  /*1470*/  STG.E desc[UR6][R2.64], R7 ;  /* 0x0000000702007986 */ /* 0x0021e4000c101906 */
[----:B0-----:R-:W-:-:S05]  /*1480*/  IADD3 R2, P2, PT, R2, 0x800, RZ ;  /* 0x0000080002027810 */ /* 0x001fca0007f5e0ff */
[----:B------:R-:W-:-:S04]  /*1490*/  IMAD.X R3, RZ, RZ, R3, P2 ;  /* 0x000000ffff037224 */ /* 0x000fc800010e0603 */
[----:B------:R-:W-:Y:S05]  /*14a0*/  @P1 BRA `(.L_x_33) ;  /* 0xfffffffc00e01947 */ /* 0x000fea000383ffff */
.L_x_32:
[----:B------:R-:W-:Y:S05]  /*14b0*/  BSYNC.RECONVERGENT B0 ;  /* 0x0000000000007941 */ /* 0x000fea0003800200 */
.L_x_31:
[----:B------:R-:W-:Y:S05]  /*14c0*/  @!P0 EXIT ;  /* 0x000000000000894d */ /* 0x000fea0003800000 */
[----:B------:R-:W1:Y:S01]  /*14d0*/  LDC.64 R2, c[0x0][0x380] ;  /* 0x0000e000ff027b82 */ /* 0x000e620000000a00 */
[C---:B------:R-:W-:Y:S01]  /*14e0*/  ISETP.GE.U32.AND P1, PT, R0.reuse, R5, PT ;  /* 0x000000050000720c */ /* 0x040fe20003f26070 */
[----:B------:R-:W-:Y:S01]  /*14f0*/  UMOV UR4, 0x400 ;  /* 0x0000040000047882 */ /* 0x000fe20000000000 */
[----:B------:R-:W-:Y:S05]  /*1500*/  BSSY.RECONVERGENT B0, `(.L_x_34) ;  /* 0x0000019000007945 */ /* 0x000fea0003800200 */
[----:B------:R-:W2:Y:S01]  /*1510*/  S2UR UR5, SR_CgaCtaId ;  /* 0x00000000000579c3 */ /* 0x000ea20000008800 */
[----:B-1----:R-:W-:-:S03]  /*1520*/  IMAD.WIDE.U32 R2, R0, 0x4, R2 ;  /* 0x0000000400027825 */ /* 0x002fc600078e0002 */
[----:B------:R-:W-:Y:S01]  /*1530*/  IADD3 R2, P0, PT, R2, 0x1000, RZ ;  /* 0x0000100002027810 */ /* 0x000fe20007f1e0ff */
[----:B--2---:R-:W-:-:S04]  /*1540*/  ULEA UR4, UR5, UR4, 0x18 ;  /* 0x0000000405047291 */ /* 0x004fc8000f8ec0ff */
[----:B------:R-:W-:Y:S01]  /*1550*/  IMAD.X R3, RZ, RZ, R3, P0 ;  /* 0x000000ffff037224 */ /* 0x000fe200000e0603 */
[----:B------:R-:W-:Y:S02]  /*1560*/  PLOP3.LUT P0, PT, PT, PT, PT, 0x80, 0x8 ;  /* 0x000000000008781c */ /* 0x000fe40003f0f070 */
[----:B------:R-:W-:-:S05]  /*1570*/  LEA R4, R0, UR4, 0x2 ;  /* 0x0000000400047c11 */ /* 0x000fca000f8e10ff */
[----:B------:R-:W-:Y:S01]  /*1580*/  VIADD R4, R4, 0x1000 ;  /* 0x0000100004047836 */ /* 0x000fe20000000000 */
[----:B------:R-:W-:Y:S06]  /*1590*/  @!P1 BRA `(.L_x_35) ;  /* 0x00000000003c9947 */ /* 0x000fec0003800000 */
[----:B0-----:R-:W0:Y:S01]  /*15a0*/  LDS R7, [R4+-0x1000] ;  /* 0xfff0000004077984 */ /* 0x001e220000000800 */
[----:B------:R-:W-:Y:S01]  /*15b0*/  IADD3 R6, P1, PT, R2, 0x2000, RZ ;  /* 0x0000200002067810 */ /* 0x000fe20007f3e0ff */
[----:B------:R-:W-:Y:S01]  /*15c0*/  VIADD R0, R0, 0x800 ;  /* 0x0000080000007836 */ /* 0x000fe20000000000 */
[----:B------:R-:W-:Y:S01]  /*15d0*/  PLOP3.LUT P0, PT, PT, PT, PT, 0x8, 0x80 ;  /* 0x000000000080781c */ /* 0x000fe20003f0e170 */
[----:B------:R-:W1:Y:S02]  /*15e0*/  LDS R9, [R4+-0x800] ;  /* 0xfff8000004097984 */ /* 0x000e640000000800 */
[----:B------:R-:W-:Y:S02]  /*15f0*/  IMAD.X R15, RZ, RZ, R3, P1 ;  /* 0x000000ffff0f7224 */ /* 0x000fe400008e0603 */
[----:B------:R-:W2:Y:S04]  /*1600*/  LDS R11, [R4] ;  /* 0x00000000040b7984 */ /* 0x000ea80000000800 */
[----:B------:R3:W4:Y:S02]  /*1610*/  LDS R13, [R4+0x800] ;  /* 0x00080000040d7984 */ /* 0x0007240000000800 */
[----:B---3--:R-:W-:-:S02]  /*1620*/  VIADD R4, R4, 0x2000 ;  /* 0x0000200004047836 */ /* 0x008fc40000000000 */
[----:B0-----:R-:W-:Y:S04]  /*1630*/  STG.E desc[UR6][R2.64+-0x1000], R7 ;  /* 0xfff0000702007986 */ /* 0x001fe8000c101906 */
[----:B-1----:R-:W-:Y:S04]  /*1640*/  STG.E desc[UR6][R2.64+-0x800], R9 ;  /* 0xfff8000902007986 */ /* 0x002fe8000c101906 */
[----:B--2---:R-:W-:Y:S04]  /*1650*/  STG.E desc[UR6][R2.64], R11 ;  /* 0x0000000b02007986 */ /* 0x004fe8000c101906 */
[----:B----4-:R0:W-:Y:S02]  /*1660*/  STG.E desc[UR6][R2.64+0x800], R13 ;  /* 0x0008000d02007986 */ /* 0x0101e4000c101906 */
[----:B0-----:R-:W-:-:S02]  /*1670*/  IMAD.MOV.U32 R2, RZ, RZ, R6 ;  /* 0x000000ffff027224 */ /* 0x001fc400078e0006 */
[----:B------:R-:W-:-:S07]  /*1680*/  IMAD.MOV.U32 R3, RZ, RZ, R15 ;  /* 0x000000ffff037224 */ /* 0x000fce00078e000f */
.L_x_35:
[----:B------:R-:W-:Y:S05]  /*1690*/  BSYNC.RECONVERGENT B0 ;  /* 0x0000000000007941 */ /* 0x000fea0003800200 */
.L_x_34:
[----:B0-----:R-:W-:Y:S01]  /*16a0*/  IMAD.IADD R6, R5, 0x1, -R0 ;  /* 0x0000000105067824 */ /* 0x001fe200078e0a00 */
[----:B------:R-:W-:Y:S01]  /*16b0*/  ISETP.GE.U32.AND P1, PT, R0, R5, PT ;  /* 0x000000050000720c */ /* 0x000fe20003f26070 */
[----:B------:R-:W-:Y:S03]  /*16c0*/  BSSY.RECONVERGENT B0, `(.L_x_36) ;  /* 0x000002d000007945 */ /* 0x000fe60003800200 */
[----:B------:R-:W-:-:S13]  /*16d0*/  ISETP.LE.U32.OR P1, PT, R6, 0x1800, P1 ;  /* 0x000018000600780c */ /* 0x000fda0000f23470 */
[----:B------:R-:W-:Y:S05]  /*16e0*/  @P1 BRA `(.L_x_37) ;  /* 0x0000000000a81947 */ /* 0x000fea0003800000 */
[----:B------:R-:W-:Y:S01]  /*16f0*/  PLOP3.LUT P0, PT, PT, PT, PT, 0x8, 0x80 ;  /* 0x000000000080781c */ /* 0x000fe20003f0e170 */
[----:B------:R-:W-:-:S12]  /*1700*/  VIADD R16, R5, 0xffffe800 ;  /* 0xffffe80005107836 */ /* 0x000fd80000000000 */
.L_x_38:
[----:B------:R-:W0:Y:S01]  /*1710*/  LDS R7, [R4+-0x1000] ;  /* 0xfff0000004077984 */ /* 0x000e220000000800 */
[----:B------:R-:W-:-:S03]  /*1720*/  VIADD R0, R0, 0x2000 ;  /* 0x0000200000007836 */ /* 0x000fc60000000000 */
[----:B------:R-:W1:Y:S02]  /*1730*/  LDS R9, [R4+-0x800] ;  /* 0xfff8000004097984 */ /* 0x000e640000000800 */
[----:B------:R-:W-:Y:S02]  /*1740*/  ISETP.GE.U32.AND P1, PT, R0, R16, PT ;  /* 0x000000100000720c */ /* 0x000fe40003f26070 */
[----:B------:R-:W2:Y:S04]  /*1750*/  LDS R11, [R4] ;  /* 0x00000000040b7984 */ /* 0x000ea80000000800 */
[----:B------:R-:W3:Y:S04]  /*1760*/  LDS R13, [R4+0x800] ;  /* 0x00080000040d7984 */ /* 0x000ee80000000800 */
[----:B------:R-:W4:Y:S04]  /*1770*/  LDS R15, [R4+0x1000] ;  /* 0x00100000040f7984 */ /* 0x000f280000000800 */
[----:B------:R-:W5:Y:S04]  /*1780*/  LDS R17, [R4+0x1800] ;  /* 0x0018000004117984 */ /* 0x000f680000000800 */
        /* <DEDUP_REMOVED lines=9> */
[----:B------:R2:W5:Y:S04]  /*1820*/  LDS R12, [R4+0x6800] ;  /* 0x00680000040c7984 */ /* 0x0005680000000800 */
[----:B0-----:R0:W-:Y:S04]  /*1830*/  STG.E desc[UR6][R2.64+-0x1000], R7 ;  /* 0xfff0000702007986 */ /* 0x0011e8000c101906 */
[----:B-1----:R-:W-:Y:S01]  /*1840*/  STG.E desc[UR6][R2.64+-0x800], R9 ;  /* 0xfff8000902007986 */ /* 0x002fe2000c101906 */
[----:B--2---:R-:W-:-:S03]  /*1850*/  VIADD R4, R4, 0x8000 ;  /* 0x0000800004047836 */ /* 0x004fc60000000000 */
[----:B------:R-:W-:Y:S01]  /*1860*/  STG.E desc[UR6][R2.64], R11 ;  /* 0x0000000b02007986 */ /* 0x000fe2000c101906 */
[----:B0-----:R-:W-:-:S03]  /*1870*/  IADD3 R7, P2, PT, R2, 0x8000, RZ ;  /* 0x0000800002077810 */ /* 0x001fc60007f5e0ff */
[----:B---3--:R-:W-:Y:S02]  /*1880*/  STG.E desc[UR6][R2.64+0x800], R13 ;  /* 0x0008000d02007986 */ /* 0x008fe4000c101906 */
[----:B------:R-:W-:Y:S02]  /*1890*/  IMAD.X R14, RZ, RZ, R3, P2 ;  /* 0x000000ffff0e7224 */ /* 0x000fe400010e0603 */
[----:B----4-:R-:W-:Y:S04]  /*18a0*/  STG.E desc[UR6][R2.64+0x1000], R15 ;  /* 0x0010000f02007986 */ /* 0x010fe8000c101906 */
[----:B-----5:R-:W-:Y:S04]  /*18b0*/  STG.E desc[UR6][R2.64+0x1800], R17 ;  /* 0x0018001102007986 */ /* 0x020fe8000c101906 */
[----:B------:R-:W-:Y:S04]  /*18c0*/  STG.E desc[UR6][R2.64+0x2000], R19 ;  /* 0x0020001302007986 */ /* 0x000fe8000c101906 */
        /* <DEDUP_REMOVED lines=8> */
[----:B------:R0:W-:Y:S02]  /*1950*/  STG.E desc[UR6][R2.64+0x6800], R12 ;  /* 0x0068000c02007986 */ /* 0x0001e4000c101906 */
[----:B0-----:R-:W-:-:S02]  /*1960*/  IMAD.MOV.U32 R2, RZ, RZ, R7 ;  /* 0x000000ffff027224 */ /* 0x001fc400078e0007 */
[----:B------:R-:W-:Y:S01]  /*1970*/  IMAD.MOV.U32 R3, RZ, RZ, R14 ;  /* 0x000000ffff037224 */ /* 0x000fe200078e000e */
[----:B------:R-:W-:Y:S06]  /*1980*/  @!P1 BRA `(.L_x_38) ;  /* 0xfffffffc00609947 */ /* 0x000fec000383ffff */
.L_x_37:
[----:B------:R-:W-:Y:S05]  /*1990*/  BSYNC.RECONVERGENT B0 ;  /* 0x0000000000007941 */ /* 0x000fea0003800200 */
.L_x_36:
[----:B------:R-:W-:Y:S01]  /*19a0*/  IMAD.IADD R6, R5, 0x1, -R0 ;  /* 0x0000000105067824 */ /* 0x000fe200078e0a00 */
[----:B------:R-:W-:Y:S01]  /*19b0*/  ISETP.GE.U32.AND P1, PT, R0, R5, PT ;  /* 0x000000050000720c */ /* 0x000fe20003f26070 */
[----:B------:R-:W-:Y:S03]  /*19c0*/  BSSY.RECONVERGENT B0, `(.L_x_39) ;  /* 0x000001a000007945 */ /* 0x000fe60003800200 */
[----:B------:R-:W-:-:S13]  /*19d0*/  ISETP.LE.U32.OR P1, PT, R6, 0x800, P1 ;  /* 0x000008000600780c */ /* 0x000fda0000f23470 */
[----:B------:R-:W-:Y:S05]  /*19e0*/  @P1 BRA `(.L_x_40) ;  /* 0x00000000005c1947 */ /* 0x000fea0003800000 */
[----:B------:R-:W0:Y:S01]  /*19f0*/  LDS R7, [R4+-0x1000] ;  /* 0xfff0000004077984 */ /* 0x000e220000000800 */
[----:B------:R-:W-:Y:S01]  /*1a00*/  IADD3 R6, P1, PT, R2, 0x4000, RZ ;  /* 0x0000400002067810 */ /* 0x000fe20007f3e0ff */
[----:B------:R-:W-:Y:S01]  /*1a10*/  VIADD R0, R0, 0x1000 ;  /* 0x0000100000007836 */ /* 0x000fe20000000000 */
[----:B------:R-:W-:Y:S01]  /*1a20*/  PLOP3.LUT P0, PT, PT, PT, PT, 0x8, 0x80 ;  /* 0x000000000080781c */ /* 0x000fe20003f0e170 */
[----:B------:R-:W1:Y:S02]  /*1a30*/  LDS R9, [R4+-0x800] ;  /* 0xfff8000004097984 */ /* 0x000e640000000800 */
[----:B------:R-:W-:Y:S02]  /*1a40*/  IMAD.X R23, RZ, RZ, R3, P1 ;  /* 0x000000ffff177224 */ /* 0x000fe400008e0603 */
[----:B------:R-:W2:Y:S04]  /*1a50*/  LDS R11, [R4] ;  /* 0x00000000040b7984 */ /* 0x000ea80000000800 */
[----:B------:R-:W3:Y:S04]  /*1a60*/  LDS R13, [R4+0x800] ;  /* 0x00080000040d7984 */ /* 0x000ee80000000800 */
[----:B------:R-:W4:Y:S04]  /*1a70*/  LDS R15, [R4+0x1000] ;  /* 0x00100000040f7984 */ /* 0x000f280000000800 */
[----:B------:R-:W5:Y:S04]  /*1a80*/  LDS R17, [R4+0x1800] ;  /* 0x0018000004117984 */ /* 0x000f680000000800 */
[----:B------:R-:W5:Y:S04]  /*1a90*/  LDS R19, [R4+0x2000] ;  /* 0x0020000004137984 */ /* 0x000f680000000800 */
[----:B------:R0:W5:Y:S02]  /*1aa0*/  LDS R21, [R4+0x2800] ;  /* 0x0028000004157984 */ /* 0x0001640000000800 */
[----:B0-----:R-:W-:-:S02]  /*1ab0*/  VIADD R4, R4, 0x4000 ;  /* 0x0000400004047836 */ /* 0x001fc40000000000 */
[----:B------:R-:W-:Y:S04]  /*1ac0*/  STG.E desc[UR6][R2.64+-0x1000], R7 ;  /* 0xfff0000702007986 */ /* 0x000fe8000c101906 */
[----:B-1----:R-:W-:Y:S04]  /*1ad0*/  STG.E desc[UR6][R2.64+-0x800], R9 ;  /* 0xfff8000902007986 */ /* 0x002fe8000c101906 */
[----:B--2---:R-:W-:Y:S04]  /*1ae0*/  STG.E desc[UR6][R2.64], R11 ;  /* 0x0000000b02007986 */ /* 0x004fe8000c101906 */
[----:B---3--:R-:W-:Y:S04]  /*1af0*/  STG.E desc[UR6][R2.64+0x800], R13 ;  /* 0x0008000d02007986 */ /* 0x008fe8000c101906 */
[----:B----4-:R-:W-:Y:S04]  /*1b00*/  STG.E desc[UR6][R2.64+0x1000], R15 ;  /* 0x0010000f02007986 */ /* 0x010fe8000c101906 */
[----:B-----5:R-:W-:Y:S04]  /*1b10*/  STG.E desc[UR6][R2.64+0x1800], R17 ;  /* 0x0018001102007986 */ /* 0x020fe8000c101906 */
[----:B------:R-:W-:Y:S04]  /*1b20*/  STG.E desc[UR6][R2.64+0x2000], R19 ;  /* 0x0020001302007986 */ /* 0x000fe8000c101906 */
[----:B------:R0:W-:Y:S02]  /*1b30*/  STG.E desc[UR6][R2.64+0x2800], R21 ;  /* 0x0028001502007986 */ /* 0x0001e4000c101906 */
[----:B0-----:R-:W-:-:S02]  /*1b40*/  IMAD.MOV.U32 R2, RZ, RZ, R6 ;  /* 0x000000ffff027224 */ /* 0x001fc400078e0006 */
[----:B------:R-:W-:-:S07]  /*1b50*/  IMAD.MOV.U32 R3, RZ, RZ, R23 ;  /* 0x000000ffff037224 */ /* 0x000fce00078e0017 */
.L_x_40:
[----:B------:R-:W-:Y:S05]  /*1b60*/  BSYNC.RECONVERGENT B0 ;  /* 0x0000000000007941 */ /* 0x000fea0003800200 */
.L_x_39:
[----:B------:R-:W-:-:S13]  /*1b70*/  ISETP.LT.U32.OR P0, PT, R0, R5, P0 ;  /* 0x000000050000720c */ /* 0x000fda0000701470 */
[----:B------:R-:W-:Y:S05]  /*1b80*/  @!P0 EXIT ;  /* 0x000000000000894d */ /* 0x000fea0003800000 */
[----:B------:R-:W0:Y:S04]  /*1b90*/  LDS R5, [R4+-0x1000] ;  /* 0xfff0000004057984 */ /* 0x000e280000000800 */
[----:B------:R-:W1:Y:S04]  /*1ba0*/  LDS R7, [R4+-0x800] ;  /* 0xfff8000004077984 */ /* 0x000e680000000800 */
[----:B------:R-:W2:Y:S04]  /*1bb0*/  LDS R9, [R4] ;  /* 0x0000000004097984 */ /* 0x000ea80000000800 */
[----:B------:R-:W3:Y:S04]  /*1bc0*/  LDS R11, [R4+0x800] ;  /* 0x00080000040b7984 */ /* 0x000ee80000000800 */
[----:B0-----:R-:W-:Y:S04]  /*1bd0*/  STG.E desc[UR6][R2.64+-0x1000], R5 ;  /* 0xfff0000502007986 */ /* 0x001fe8000c101906 */
[----:B-1----:R-:W-:Y:S04]  /*1be0*/  STG.E desc[UR6][R2.64+-0x800], R7 ;  /* 0xfff8000702007986 */ /* 0x002fe8000c101906 */
[----:B--2---:R-:W-:Y:S04]  /*1bf0*/  STG.E desc[UR6][R2.64], R9 ;  /* 0x0000000902007986 */ /* 0x004fe8000c101906 */
[----:B---3--:R-:W-:Y:S01]  /*1c00*/  STG.E desc[UR6][R2.64+0x800], R11 ;  /* 0x0008000b02007986 */ /* 0x008fe2000c101906 */
[----:B------:R-:W-:Y:S05]  /*1c10*/  EXIT ;  /* 0x000000000000794d */ /* 0x000fea0003800000 */
.L_x_41:
[----:B------:R-:W-:-:S00]  /*1c20*/  BRA `(.L_x_41) ;  /* 0xfffffffc00fc7947 */ /* 0x000fc0000383ffff */
[----:B------:R-:W-:-:S00]  /*1c30*/  NOP ;  /* 0x0000000000007918 */ /* 0x000fc00000000000 */
        /* <DEDUP_REMOVED lines=12> */
.L_x_47:


//--------------------- .text._Z11bitonicSortPijjj --------------------------
	.section	.text._Z11bitonicSortPijjj,"ax",@progbits
	.align	128
        .global         _Z11bitonicSortPijjj
        .type           _Z11bitonicSortPijjj,@function
        .size           _Z11bitonicSortPijjj,(.L_x_48 - _Z11bitonicSortPijjj)
        .other          _Z11bitonicSortPijjj,@"STO_CUDA_ENTRY STV_DEFAULT"
_Z11bitonicSortPijjj:
.text._Z11bitonicSortPijjj:
[----:B------:R-:W-:Y:S01]  /*0000*/  LDC R1, c[0x0][0x37c] ;  /* 0x0000df00ff017b82 */ /* 0x000fe20000000800 */
[----:B------:R-:W0:Y:S01]  /*0010*/  S2R R0, SR_TID.X ;  /* 0x0000000000007919 */ /* 0x000e220000002100 */
[----:B------:R-:W0:Y:S01]  /*0020*/  LDCU UR4, c[0x0][0x360] ;  /* 0x00006c00ff0477ac */ /* 0x000e220008000800 */
[----:B------:R-:W0:Y:S01]  /*0030*/  S2R R3, SR_CTAID.X ;  /* 0x0000000000037919 */ /* 0x000e220000002500 */
[----:B------:R-:W1:Y:S01]  /*0040*/  LDCU UR5, c[0x0][0x390] ;  /* 0x00007200ff0577ac */ /* 0x000e620008000800 */
[----:B0-----:R-:W-:-:S05]  /*0050*/  IMAD R0, R3, UR4, R0 ;  /* 0x0000000403007c24 */ /* 0x001fca000f8e0200 */
[----:B-1----:R-:W-:-:S13]  /*0060*/  ISETP.GE.U32.AND P0, PT, R0, UR5, PT ;  /* 0x0000000500007c0c */ /* 0x002fda000bf06070 */
[----:B------:R-:W-:Y:S05]  /*0070*/  @P0 EXIT ;  /* 0x000000000000094d */ /* 0x000fea0003800000 */
[----:B------:R-:W0:Y:S01]  /*0080*/  LDC.64 R2, c[0x0][0x380] ;  /* 0x0000e000ff027b82 */ /* 0x000e220000000a00 */
[----:B------:R-:W1:Y:S01]  /*0090*/  LDCU UR5, c[0x0][0x370] ;  /* 0x00006e00ff0577ac */ /* 0x000e620008000800 */
[----:B------:R-:W2:Y:S01]  /*00a0*/  LDCU.64 UR6, c[0x0][0x358] ;  /* 0x00006b00ff0677ac */ /* 0x000ea20008000a00 */
[----:B------:R-:W3:Y:S01]  /*00b0*/  LDCU UR10, c[0x0][0x390] ;  /* 0x00007200ff0a77ac */ /* 0x000ee20008000800 */
[----:B------:R-:W4:Y:S01]  /*00c0*/  LDCU UR8, c[0x0][0x38c] ;  /* 0x00007180ff0877ac */ /* 0x000f220008000800 */
[----:B------:R-:W0:Y:S01]  /*00d0*/  LDCU UR9, c[0x0][0x388] ;  /* 0x00007100ff0977ac */ /* 0x000e220008000800 */
[----:B-1----:R-:W-:-:S12]  /*00e0*/  UIMAD UR4, UR4, UR5, URZ ;  /* 0x00000005040472a4 */ /* 0x002fd8000f8e02ff */
.L_x_45:
[----:B-1--4-:R-:W-:Y:S01]  /*00f0*/  LOP3.LUT R7, R0, UR8, RZ, 0x3c, !PT ;  /* 0x0000000800077c12 */ /* 0x012fe2000f8e3cff */
[----:B------:R-:W-:Y:S03]  /*0100*/  BSSY.RECONVERGENT B0, `(.L_x_42) ;  /* 0x0000015000007945 */ /* 0x000fe60003800200 */
[----:B------:R-:W-:-:S13]  /*0110*/  ISETP.GT.U32.AND P0, PT, R7, R0, PT ;  /* 0x000000000700720c */ /* 0x000fda0003f04070 */
[----:B------:R-:W-:Y:S05]  /*0120*/  @!P0 BRA `(.L_x_43) ;  /* 0x0000000000488947 */ /* 0x000fea0003800000 */
[----:B0-----:R-:W-:-:S13]  /*0130*/  LOP3.LUT P0, RZ, R0, UR9, RZ, 0xc0, !PT ;  /* 0x0000000900ff7c12 */ /* 0x001fda000f80c0ff */
[----:B------:R-:W-:Y:S05]  /*0140*/  @P0 BRA `(.L_x_44) ;  /* 0x0000000000240947 */ /* 0x000fea0003800000 */
[----:B------:R-:W-:-:S04]  /*0150*/  IMAD.WIDE.U32 R4, R0, 0x4, R2 ;  /* 0x0000000400047825 */ /* 0x000fc800078e0002 */
[----:B------:R-:W-:Y:S01]  /*0160*/  IMAD.WIDE.U32 R6, R7, 0x4, R2 ;  /* 0x0000000407067825 */ /* 0x000fe200078e0002 */
[----:B--2---:R-:W2:Y:S04]  /*0170*/  LDG.E R9, desc[UR6][R4.64] ;  /* 0x0000000604097981 */ /* 0x004ea8000c1e1900 */
[----:B------:R-:W2:Y:S02]  /*0180*/  LDG.E R8, desc[UR6][R6.64] ;  /* 0x0000000606087981 */ /* 0x000ea4000c1e1900 */
[----:B--2---:R-:W-:-:S13]  /*0190*/  ISETP.GT.AND P0, PT, R9, R8, PT ;  /* 0x000000080900720c */ /* 0x004fda0003f04270 */
[----:B------:R-:W-:Y:S05]  /*01a0*/  @!P0 BRA `(.L_x_43) ;  /* 0x0000000000288947 */ /* 0x000fea0003800000 */
[----:B------:R4:W-:Y:S04]  /*01b0*/  STG.E desc[UR6][R4.64], R8 ;  /* 0x0000000804007986 */ /* 0x0009e8000c101906 */
[----:B------:R4:W-:Y:S01]  /*01c0*/  STG.E desc[UR6][R6.64], R9 ;  /* 0x0000000906007986 */ /* 0x0009e2000c101906 */
[----:B------:R-:W-:Y:S05]  /*01d0*/  BRA `(.L_x_43) ;  /* 0x00000000001c7947 */ /* 0x000fea0003800000 */
.L_x_44:
[----:B------:R-:W-:-:S04]  /*01e0*/  IMAD.WIDE.U32 R6, R7, 0x4, R2 ;  /* 0x0000000407067825 */ /* 0x000fc800078e0002 */
[----:B------:R-:W-:Y:S01]  /*01f0*/  IMAD.WIDE.U32 R4, R0, 0x4, R2 ;  /* 0x0000000400047825 */ /* 0x000fe200078e0002 */
[----:B--2---:R-:W2:Y:S04]  /*0200*/  LDG.E R8, desc[UR6][R6.64] ;  /* 0x0000000606087981 */ /* 0x004ea8000c1e1900 */
[----:B------:R-:W2:Y:S02]  /*0210*/  LDG.E R9, desc[UR6][R4.64] ;  /* 0x0000000604097981 */ /* 0x000ea4000c1e1900 */
[----:B--2---:R-:W-:-:S13]  /*0220*/  ISETP.GE.AND P0, PT, R9, R8, PT ;  /* 0x000000080900720c */ /* 0x004fda0003f06270 */
[----:B------:R1:W-:Y:S04]  /*0230*/  @!P0 STG.E desc[UR6][R4.64], R8 ;  /* 0x0000000804008986 */ /* 0x0003e8000c101906 */
[----:B------:R1:W-:Y:S02]  /*0240*/  @!P0 STG.E desc[UR6][R6.64], R9 ;  /* 0x0000000906008986 */ /* 0x0003e4000c101906 */
.L_x_43:
[----:B0-23--:R-:W-:Y:S05]  /*0250*/  BSYNC.RECONVERGENT B0 ;  /* 0x0000000000007941 */ /* 0x00dfea0003800200 */
.L_x_42:
[----:B------:R-:W-:-:S05]  /*0260*/  VIADD R0, R0, UR4 ;  /* 0x0000000400007c36 */ /* 0x000fca0008000000 */
[----:B------:R-:W-:-:S13]  /*0270*/  ISETP.GE.U32.AND P0, PT, R0, UR10, PT ;  /* 0x0000000a00007c0c */ /* 0x000fda000bf06070 */
[----:B------:R-:W-:Y:S05]  /*0280*/  @!P0 BRA `(.L_x_45) ;  /* 0xfffffffc00988947 */ /* 0x000fea000383ffff */
[----:B------:R-:W-:Y:S05]  /*0290*/  EXIT ;  /* 0x000000000000794d */ /* 0x000fea0003800000 */
.L_x_46:
        /* <DEDUP_REMOVED lines=14> */
.L_x_48:


//--------------------- .nv.shared._Z17bitonicSortSharedPijjj --------------------------
	.section	.nv.shared._Z17bitonicSortSharedPijjj,"aw",@nobits
	.sectionflags	@""
	.align	4
.nv.shared._Z17bitonicSortSharedPijjj:
	.zero		17408


//--------------------- .nv.shared.reserved.0     --------------------------
	.section	.nv.shared.reserved.0,"aw",@nobits
	.weak		__nv_reservedSMEM_offset_0_alias
	.size		__nv_reservedSMEM_offset_0_alias, 0, 64
	.other		__nv_reservedSMEM_offset_0_alias,@"STO_CUDA_RESERVED_SHARED STV_DEFAULT"
__nv_reservedSMEM_offset_0_alias:
	.zero		0
	.zero		64


//--------------------- .nv.constant0._Z17bitonicSortSharedPijjj --------------------------
	.section	.nv.constant0._Z17bitonicSortSharedPijjj,"a",@progbits
	.sectionflags	@""
	.align	4
.nv.constant0._Z17bitonicSortSharedPijjj:
	.zero		916


//--------------------- .nv.constant0._Z11bitonicSortPijjj --------------------------
	.section	.nv.constant0._Z11bitonicSortPijjj,"a",@progbits
	.sectionflags	@""
	.align	4
.nv.constant0._Z11bitonicSortPijjj:
	.zero		916


//--------------------- SYMBOLS --------------------------

	.type		.nv.reservedSmem.offset0,@object
	.size		.nv.reservedSmem.offset0,0x4
	.type		.nv.reservedSmem.cap,@object
	.size		.nv.reservedSmem.cap,0x4
